	.target	sm_90a

	.elftype	@"ET_EXEC"


//--------------------- .note.nv.tkinfo           --------------------------
	.section	.note.nv.tkinfo,"",@"SHT_NOTE"
	.sectionflags	@"SHF_NOTE_NV_TKINFO"
	.tkinfo
        /*0018*/ 	.word	0x00000002
        /*0030*/ 	.string	""
        /*0030*/ 	.string	"ptxas"
        /*0030*/ 	.string	"Cuda compilation tools, release 13.0, V13.0.88"
        /*0030*/ 	.string	"Build cuda_13.0.r13.0/compiler.36424714_0"
        /*0030*/ 	.string	"-arch sm_90a -m 64 "



//--------------------- .note.nv.cuinfo           --------------------------
	.section	.note.nv.cuinfo,"",@"SHT_NOTE"
	.sectionflags	@"SHF_NOTE_NV_CUINFO"
        /*0018*/ 	.short	0x0002
        /*001a*/ 	.short	0x005a
        /*001c*/ 	.short	0x0082
	.zero		2


//--------------------- .nv.info                  --------------------------
	.section	.nv.info,"",@"SHT_CUDA_INFO"
	.align	4


	//----- nvinfo : EIATTR_REGCOUNT
	.align		4
        /*0000*/ 	.byte	0x04, 0x2f
        /*0002*/ 	.short	(.L_12 - .L_11)
	.align		4
.L_11:
        /*0004*/ 	.word	index@(_ZN7cutlass13device_kernelINS_4gemm6kernel13GemmUniversalIN4cute5tupleIJiiiiEEENS1_10collective13CollectiveMmaINS1_40MainloopSm90TmaGmmaWarpSpecializedSparseILi8ENS5_IJNS4_1CILi2EEENSA_ILi1EEESC_EEENS1_35KernelTmaWarpSpecializedCooperativeEEENS5_IJNSA_ILi128EEESG_SG_EEEaNS5_IJNS4_6LayoutINS5_IJiNS5_IJSB_iEEEiEEENS5_IJlNS5_IJSC_SB_EEElEEEEENSI_INS5_IJNS5_IJNSA_ILi64EEEiEEENS5_IJSG_iEEEiEEENS5_IJNS5_IJSG_NSA_ILi8192EEEEEENS5_IJSC_lEEElEEEEEEEEaNS5_IJlSC_lEEENS4_8TiledMMAINS4_8MMA_AtomIJNS4_4SM904GMMA6SPARSE28GMMA_64x128x64_S32S8S8_SS_TNILNS12_9SparseSelE0EEEEEENSI_ISD_NS5_IJSC_NSA_ILi0EEES18_EEEEENS5_IJNS4_10UnderscoreES1B_S1B_EEEEENS4_13SM90_TMA_LOADENS4_14ComposedLayoutINS4_7SwizzleILi2ELi4ELi3EEENS4_25smem_sparse_ptr_flag_bitsILi2ELi8EEENSI_INS5_IJNS5_IJSC_NSA_ILi8EEEEEENS5_IJSB_SO_EEEEEENS5_IJNS5_IJS18_SG_EEESL_EEEEEEEvNS4_8identityENS4_23SM90_TMA_LOAD_MULTICASTENS1F_INS1G_ILi3ELi4ELi3EEENS4_18smem_ptr_flag_bitsILi8EEENSI_INS5_IJS1K_SG_EEENS5_IJSG_SC_EEEEEEEvS1S_EENS_8epilogue10collective6detail29Sm90TmaWarpSpecializedAdapterINS23_15DefaultEpilogueIiNS5_IJSC_llEEES27_NS22_6thread17LinearCombinationIiLi1EiiLNS28_9ScaleType4KindE0ELNS_15FloatRoundStyleE2EiEENS1_15EpilogueDefaultEEEEEvvEEEEvNT_6ParamsE)
        /*0008*/ 	.word	0x000000a8


	//----- nvinfo : EIATTR_FRAME_SIZE
	.align		4
.L_12:
        /*000c*/ 	.byte	0x04, 0x11
        /*000e*/ 	.short	(.L_14 - .L_13)
	.align		4
.L_13:
        /*0010*/ 	.word	index@(_ZN7cutlass13device_kernelINS_4gemm6kernel13GemmUniversalIN4cute5tupleIJiiiiEEENS1_10collective13CollectiveMmaINS1_40MainloopSm90TmaGmmaWarpSpecializedSparseILi8ENS5_IJNS4_1CILi2EEENSA_ILi1EEESC_EEENS1_35KernelTmaWarpSpecializedCooperativeEEENS5_IJNSA_ILi128EEESG_SG_EEEaNS5_IJNS4_6LayoutINS5_IJiNS5_IJSB_iEEEiEEENS5_IJlNS5_IJSC_SB_EEElEEEEENSI_INS5_IJNS5_IJNSA_ILi64EEEiEEENS5_IJSG_iEEEiEEENS5_IJNS5_IJSG_NSA_ILi8192EEEEEENS5_IJSC_lEEElEEEEEEEEaNS5_IJlSC_lEEENS4_8TiledMMAINS4_8MMA_AtomIJNS4_4SM904GMMA6SPARSE28GMMA_64x128x64_S32S8S8_SS_TNILNS12_9SparseSelE0EEEEEENSI_ISD_NS5_IJSC_NSA_ILi0EEES18_EEEEENS5_IJNS4_10UnderscoreES1B_S1B_EEEEENS4_13SM90_TMA_LOADENS4_14ComposedLayoutINS4_7SwizzleILi2ELi4ELi3EEENS4_25smem_sparse_ptr_flag_bitsILi2ELi8EEENSI_INS5_IJNS5_IJSC_NSA_ILi8EEEEEENS5_IJSB_SO_EEEEEENS5_IJNS5_IJS18_SG_EEESL_EEEEEEEvNS4_8identityENS4_23SM90_TMA_LOAD_MULTICASTENS1F_INS1G_ILi3ELi4ELi3EEENS4_18smem_ptr_flag_bitsILi8EEENSI_INS5_IJS1K_SG_EEENS5_IJSG_SC_EEEEEEEvS1S_EENS_8epilogue10collective6detail29Sm90TmaWarpSpecializedAdapterINS23_15DefaultEpilogueIiNS5_IJSC_llEEES27_NS22_6thread17LinearCombinationIiLi1EiiLNS28_9ScaleType4KindE0ELNS_15FloatRoundStyleE2EiEENS1_15EpilogueDefaultEEEEEvvEEEEvNT_6ParamsE)
        /*0014*/ 	.word	0x00000000


	//----- nvinfo : EIATTR_MIN_STACK_SIZE
	.align		4
.L_14:
        /*0018*/ 	.byte	0x04, 0x12
        /*001a*/ 	.short	(.L_16 - .L_15)
	.align		4
.L_15:
        /*001c*/ 	.word	index@(_ZN7cutlass13device_kernelINS_4gemm6kernel13GemmUniversalIN4cute5tupleIJiiiiEEENS1_10collective13CollectiveMmaINS1_40MainloopSm90TmaGmmaWarpSpecializedSparseILi8ENS5_IJNS4_1CILi2EEENSA_ILi1EEESC_EEENS1_35KernelTmaWarpSpecializedCooperativeEEENS5_IJNSA_ILi128EEESG_SG_EEEaNS5_IJNS4_6LayoutINS5_IJiNS5_IJSB_iEEEiEEENS5_IJlNS5_IJSC_SB_EEElEEEEENSI_INS5_IJNS5_IJNSA_ILi64EEEiEEENS5_IJSG_iEEEiEEENS5_IJNS5_IJSG_NSA_ILi8192EEEEEENS5_IJSC_lEEElEEEEEEEEaNS5_IJlSC_lEEENS4_8TiledMMAINS4_8MMA_AtomIJNS4_4SM904GMMA6SPARSE28GMMA_64x128x64_S32S8S8_SS_TNILNS12_9SparseSelE0EEEEEENSI_ISD_NS5_IJSC_NSA_ILi0EEES18_EEEEENS5_IJNS4_10UnderscoreES1B_S1B_EEEEENS4_13SM90_TMA_LOADENS4_14ComposedLayoutINS4_7SwizzleILi2ELi4ELi3EEENS4_25smem_sparse_ptr_flag_bitsILi2ELi8EEENSI_INS5_IJNS5_IJSC_NSA_ILi8EEEEEENS5_IJSB_SO_EEEEEENS5_IJNS5_IJS18_SG_EEESL_EEEEEEEvNS4_8identityENS4_23SM90_TMA_LOAD_MULTICASTENS1F_INS1G_ILi3ELi4ELi3EEENS4_18smem_ptr_flag_bitsILi8EEENSI_INS5_IJS1K_SG_EEENS5_IJSG_SC_EEEEEEEvS1S_EENS_8epilogue10collective6detail29Sm90TmaWarpSpecializedAdapterINS23_15DefaultEpilogueIiNS5_IJSC_llEEES27_NS22_6thread17LinearCombinationIiLi1EiiLNS28_9ScaleType4KindE0ELNS_15FloatRoundStyleE2EiEENS1_15EpilogueDefaultEEEEEvvEEEEvNT_6ParamsE)
        /*0020*/ 	.word	0x00000000
.L_16:


//--------------------- .nv.compat                --------------------------
	.section	.nv.compat,"",@"SHT_CUDA_COMPAT_INFO"
	.align	4
        /*0000*/ 	.byte	0x02, 0x09, 0x01, 0x00, 0x02, 0x02, 0x04, 0x00, 0x02, 0x05, 0x05, 0x00, 0x03, 0x07, 0x01, 0x01
        /*0010*/ 	.byte	0x02, 0x03, 0x01, 0x00, 0x02, 0x06, 0x01, 0x00, 0x04, 0x0b, 0x08, 0x00, 0x00, 0x00, 0x00, 0x00
        /*0020*/ 	.byte	0x00, 0x00, 0x00, 0x00


//--------------------- .nv.info._ZN7cutlass13device_kernelINS_4gemm6kernel13GemmUniversalIN4cute5tupleIJiiiiEEENS1_10collective13CollectiveMmaINS1_40MainloopSm90TmaGmmaWarpSpecializedSparseILi8ENS5_IJNS4_1CILi2EEENSA_ILi1EEESC_EEENS1_35KernelTmaWarpSpecializedCooperativeEEENS5_IJNSA_ILi128EEESG_SG_EEEaNS5_IJNS4_6LayoutINS5_IJiNS5_IJSB_iEEEiEEENS5_IJlNS5_IJSC_SB_EEElEEEEENSI_INS5_IJNS5_IJNSA_ILi64EEEiEEENS5_IJSG_iEEEiEEENS5_IJNS5_IJSG_NSA_ILi8192EEEEEENS5_IJSC_lEEElEEEEEEEEaNS5_IJlSC_lEEENS4_8TiledMMAINS4_8MMA_AtomIJNS4_4SM904GMMA6SPARSE28GMMA_64x128x64_S32S8S8_SS_TNILNS12_9SparseSelE0EEEEEENSI_ISD_NS5_IJSC_NSA_ILi0EEES18_EEEEENS5_IJNS4_10UnderscoreES1B_S1B_EEEEENS4_13SM90_TMA_LOADENS4_14ComposedLayoutINS4_7SwizzleILi2ELi4ELi3EEENS4_25smem_sparse_ptr_flag_bitsILi2ELi8EEENSI_INS5_IJNS5_IJSC_NSA_ILi8EEEEEENS5_IJSB_SO_EEEEEENS5_IJNS5_IJS18_SG_EEESL_EEEEEEEvNS4_8identityENS4_23SM90_TMA_LOAD_MULTICASTENS1F_INS1G_ILi3ELi4ELi3EEENS4_18smem_ptr_flag_bitsILi8EEENSI_INS5_IJS1K_SG_EEENS5_IJSG_SC_EEEEEEEvS1S_EENS_8epilogue10collective6detail29Sm90TmaWarpSpecializedAdapterINS23_15DefaultEpilogueIiNS5_IJSC_llEEES27_NS22_6thread17LinearCombinationIiLi1EiiLNS28_9ScaleType4KindE0ELNS_15FloatRoundStyleE2EiEENS1_15EpilogueDefaultEEEEEvvEEEEvNT_6ParamsE --------------------------
	.section	.nv.info._ZN7cutlass13device_kernelINS_4gemm6kernel13GemmUniversalIN4cute5tupleIJiiiiEEENS1_10collective13CollectiveMmaINS1_40MainloopSm90TmaGmmaWarpSpecializedSparseILi8ENS5_IJNS4_1CILi2EEENSA_ILi1EEESC_EEENS1_35KernelTmaWarpSpecializedCooperativeEEENS5_IJNSA_ILi128EEESG_SG_EEEaNS5_IJNS4_6LayoutINS5_IJiNS5_IJSB_iEEEiEEENS5_IJlNS5_IJSC_SB_EEElEEEEENSI_INS5_IJNS5_IJNSA_ILi64EEEiEEENS5_IJSG_iEEEiEEENS5_IJNS5_IJSG_NSA_ILi8192EEEEEENS5_IJSC_lEEElEEEEEEEEaNS5_IJlSC_lEEENS4_8TiledMMAINS4_8MMA_AtomIJNS4_4SM904GMMA6SPARSE28GMMA_64x128x64_S32S8S8_SS_TNILNS12_9SparseSelE0EEEEEENSI_ISD_NS5_IJSC_NSA_ILi0EEES18_EEEEENS5_IJNS4_10UnderscoreES1B_S1B_EEEEENS4_13SM90_TMA_LOADENS4_14ComposedLayoutINS4_7SwizzleILi2ELi4ELi3EEENS4_25smem_sparse_ptr_flag_bitsILi2ELi8EEENSI_INS5_IJNS5_IJSC_NSA_ILi8EEEEEENS5_IJSB_SO_EEEEEENS5_IJNS5_IJS18_SG_EEESL_EEEEEEEvNS4_8identityENS4_23SM90_TMA_LOAD_MULTICASTENS1F_INS1G_ILi3ELi4ELi3EEENS4_18smem_ptr_flag_bitsILi8EEENSI_INS5_IJS1K_SG_EEENS5_IJSG_SC_EEEEEEEvS1S_EENS_8epilogue10collective6detail29Sm90TmaWarpSpecializedAdapterINS23_15DefaultEpilogueIiNS5_IJSC_llEEES27_NS22_6thread17LinearCombinationIiLi1EiiLNS28_9ScaleType4KindE0ELNS_15FloatRoundStyleE2EiEENS1_15EpilogueDefaultEEEEEvvEEEEvNT_6ParamsE,"",@"SHT_CUDA_INFO"
	.sectionflags	@""
	.align	4


	//----- nvinfo : EIATTR_CUDA_API_VERSION
	.align		4
        /*0000*/ 	.byte	0x04, 0x37
        /*0002*/ 	.short	(.L_18 - .L_17)
.L_17:
        /*0004*/ 	.word	0x00000082


	//----- nvinfo : EIATTR_KPARAM_INFO
	.align		4
.L_18:
        /*0008*/ 	.byte	0x04, 0x17
        /*000a*/ 	.short	(.L_20 - .L_19)
.L_19:
        /*000c*/ 	.word	0x00000000
        /*0010*/ 	.short	0x0000
        /*0012*/ 	.short	0x0070
        /*0014*/ 	.byte	0x00, 0xf0, 0x01, 0x14


	//----- nvinfo : EIATTR_SPARSE_MMA_MASK
	.align		4
.L_20:
        /*0018*/ 	.byte	0x03, 0x50
        /*001a*/ 	.short	0x0004


	//----- nvinfo : EIATTR_MAXREG_COUNT
	.align		4
        /*001c*/ 	.byte	0x03, 0x1b
        /*001e*/ 	.short	0x00a8


	//----- nvinfo : EIATTR_NUM_BARRIERS
	.align		4
        /*0020*/ 	.byte	0x02, 0x4c
        /*0022*/ 	.byte	0x01
	.zero		1


	//----- nvinfo : EIATTR_MERCURY_ISA_VERSION
	.align		4
        /*0024*/ 	.byte	0x03, 0x5f
        /*0026*/ 	.short	0x0101


	//----- nvinfo : EIATTR_INT_WARP_WIDE_INSTR_OFFSETS
	.align		4
        /*0028*/ 	.byte	0x04, 0x31
        /*002a*/ 	.short	(.L_22 - .L_21)


	//   ....[0]....
.L_21:
        /*002c*/ 	.word	0x000005a0


	//   ....[1]....
        /*0030*/ 	.word	0x000006c0


	//   ....[2]....
        /*0034*/ 	.word	0x00000790


	//----- nvinfo : EIATTR_COOP_GROUP_MASK_REGIDS
	.align		4
.L_22:
        /*0038*/ 	.byte	0x04, 0x29
        /*003a*/ 	.short	(.L_24 - .L_23)


	//   ....[0]....
.L_23:
        /*003c*/ 	.word	0xffffffff


	//   ....[1]....
        /*0040*/ 	.word	0xffffffff


	//   ....[2]....
        /*0044*/ 	.word	0xffffffff


	//   ....[3]....
        /*0048*/ 	.word	0xffffffff


	//   ....[4]....
        /*004c*/ 	.word	0xffffffff


	//   ....[5]....
        /*0050*/ 	.word	0xffffffff


	//----- nvinfo : EIATTR_COOP_GROUP_INSTR_OFFSETS
	.align		4
.L_24:
        /*0054*/ 	.byte	0x04, 0x28
        /*0056*/ 	.short	(.L_26 - .L_25)


	//   ....[0]....
.L_25:
        /*0058*/ 	.word	0x00000060


	//   ....[1]....
        /*005c*/ 	.word	0x00000070


	//   ....[2]....
        /*0060*/ 	.word	0x00000160


	//   ....[3]....
        /*0064*/ 	.word	0x000003c0


	//   ....[4]....
        /*0068*/ 	.word	0x000008c0


	//   ....[5]....
        /*006c*/ 	.word	0x00001340


	//----- nvinfo : EIATTR_REG_RECONFIG
	.align		4
.L_26:
        /*0070*/ 	.byte	0x01, 0x54
	.zero		2


	//----- nvinfo : EIATTR_MBARRIER_INSTR_OFFSETS
	.align		4
        /*0074*/ 	.byte	0x04, 0x39
        /*0076*/ 	.short	(.L_28 - .L_27)


	//   ....[0]....
.L_27:
        /*0078*/ 	.word	0x00000280
        /*007c*/ 	.word	0x000000ff
        /*0080*/ 	.word	0x00000000
        /*0084*/ 	.short	0x0100
        /*0086*/ 	.byte	0x08
	.zero		1


	//   ....[1]....
        /*0088*/ 	.word	0x00000290
        /*008c*/ 	.word	0x000000ff
        /*0090*/ 	.word	0x00000040
        /*0094*/ 	.short	0x0100
        /*0096*/ 	.byte	0x08
	.zero		1


	//   ....[2]....
        /*0098*/ 	.word	0x000002a0
        /*009c*/ 	.word	0x000000ff
        /*00a0*/ 	.word	0x00000008
        /*00a4*/ 	.short	0x0100
        /*00a6*/ 	.byte	0x08
	.zero		1


	//   ....[3]....
        /*00a8*/ 	.word	0x000002b0
        /*00ac*/ 	.word	0x000000ff
        /*00b0*/ 	.word	0x00000048
        /*00b4*/ 	.short	0x0100
        /*00b6*/ 	.byte	0x08
	.zero		1


	//   ....[4]....
        /*00b8*/ 	.word	0x000002c0
        /*00bc*/ 	.word	0x000000ff
        /*00c0*/ 	.word	0x00000010
        /*00c4*/ 	.short	0x0100
        /*00c6*/ 	.byte	0x08
	.zero		1


	//   ....[5]....
        /*00c8*/ 	.word	0x000002d0
        /*00cc*/ 	.word	0x000000ff
        /*00d0*/ 	.word	0x00000050
        /*00d4*/ 	.short	0x0100
        /*00d6*/ 	.byte	0x08
	.zero		1


	//   ....[6]....
        /*00d8*/ 	.word	0x000002e0
        /*00dc*/ 	.word	0x000000ff
        /*00e0*/ 	.word	0x00000018
        /*00e4*/ 	.short	0x0100
        /*00e6*/ 	.byte	0x08
	.zero		1


	//   ....[7]....
        /*00e8*/ 	.word	0x000002f0
        /*00ec*/ 	.word	0x000000ff
        /*00f0*/ 	.word	0x00000058
        /*00f4*/ 	.short	0x0100
        /*00f6*/ 	.byte	0x08
	.zero		1


	//   ....[8]....
        /*00f8*/ 	.word	0x00000300
        /*00fc*/ 	.word	0x000000ff
        /*0100*/ 	.word	0x00000020
        /*0104*/ 	.short	0x0100
        /*0106*/ 	.byte	0x08
	.zero		1


	//   ....[9]....
        /*0108*/ 	.word	0x00000310
        /*010c*/ 	.word	0x000000ff
        /*0110*/ 	.word	0x00000060
        /*0114*/ 	.short	0x0100
        /*0116*/ 	.byte	0x08
	.zero		1


	//   ....[10]....
        /*0118*/ 	.word	0x00000320
        /*011c*/ 	.word	0x000000ff
        /*0120*/ 	.word	0x00000028
        /*0124*/ 	.short	0x0100
        /*0126*/ 	.byte	0x08
	.zero		1


	//   ....[11]....
        /*0128*/ 	.word	0x00000330
        /*012c*/ 	.word	0x000000ff
        /*0130*/ 	.word	0x00000068
        /*0134*/ 	.short	0x0100
        /*0136*/ 	.byte	0x08
	.zero		1


	//   ....[12]....
        /*0138*/ 	.word	0x00000340
        /*013c*/ 	.word	0x000000ff
        /*0140*/ 	.word	0x00000030
        /*0144*/ 	.short	0x0100
        /*0146*/ 	.byte	0x08
	.zero		1


	//   ....[13]....
        /*0148*/ 	.word	0x00000350
        /*014c*/ 	.word	0x000000ff
        /*0150*/ 	.word	0x00000070
        /*0154*/ 	.short	0x0100
        /*0156*/ 	.byte	0x08
	.zero		1


	//   ....[14]....
        /*0158*/ 	.word	0x00000360
        /*015c*/ 	.word	0x000000ff
        /*0160*/ 	.word	0x00000038
        /*0164*/ 	.short	0x0100
        /*0166*/ 	.byte	0x08
	.zero		1


	//   ....[15]....
        /*0168*/ 	.word	0x00000370
        /*016c*/ 	.word	0x000000ff
        /*0170*/ 	.word	0x00000078
        /*0174*/ 	.short	0x0100
        /*0176*/ 	.byte	0x08
	.zero		1


	//   ....[16]....
        /*0178*/ 	.word	0x000007f0
        /*017c*/ 	.word	0x000000ff
        /*0180*/ 	.word	0x00000090
        /*0184*/ 	.short	0x0100
        /*0186*/ 	.byte	0x06
	.zero		1


	//   ....[17]....
        /*0188*/ 	.word	0x00000870
        /*018c*/ 	.word	0x000000ff
        /*0190*/ 	.word	0x00000098
        /*0194*/ 	.short	0x0100
        /*0196*/ 	.byte	0x06
	.zero		1


	//   ....[18]....
        /*0198*/ 	.word	0x00001680
        /*019c*/ 	.word	0x000000ff
        /*01a0*/ 	.word	0x00000000
        /*01a4*/ 	.short	0x010a
        /*01a6*/ 	.byte	0x08
	.zero		1


	//   ....[19]....
        /*01a8*/ 	.word	0x00001770
        /*01ac*/ 	.word	0x000000ff
        /*01b0*/ 	.word	0x00000000
        /*01b4*/ 	.short	0x010a
        /*01b6*/ 	.byte	0x08
	.zero		1


	//   ....[20]....
        /*01b8*/ 	.word	0x00001920
        /*01bc*/ 	.word	0x0000000e
        /*01c0*/ 	.word	0x00000000
        /*01c4*/ 	.short	0x0101
        /*01c6*/ 	.byte	0x3f
	.zero		1


	//   ....[21]....
        /*01c8*/ 	.word	0x00007700
        /*01cc*/ 	.word	0x00000015
        /*01d0*/ 	.word	0x00000040
        /*01d4*/ 	.short	0x010a
        /*01d6*/ 	.byte	0x3f
	.zero		1


	//   ....[22]....
        /*01d8*/ 	.word	0x00007b70
        /*01dc*/ 	.word	0x00000007
        /*01e0*/ 	.word	0x00000098
        /*01e4*/ 	.short	0x0101
        /*01e6*/ 	.byte	0x3f
	.zero		1


	//   ....[23]....
        /*01e8*/ 	.word	0x00008280
        /*01ec*/ 	.word	0x00000005
        /*01f0*/ 	.word	0x00000000
        /*01f4*/ 	.short	0x010a
        /*01f6*/ 	.byte	0x3f
	.zero		1


	//   ....[24]....
        /*01f8*/ 	.word	0x00008300
        /*01fc*/ 	.word	0x00000007
        /*0200*/ 	.word	0x00000000
        /*0204*/ 	.short	0x010a
        /*0206*/ 	.byte	0x3f
	.zero		1


	//   ....[25]....
        /*0208*/ 	.word	0x00008390
        /*020c*/ 	.word	0x00000006
        /*0210*/ 	.word	0x00000000
        /*0214*/ 	.short	0x010a
        /*0216*/ 	.byte	0x3f
	.zero		1


	//   ....[26]....
        /*0218*/ 	.word	0x00008420
        /*021c*/ 	.word	0x00000007
        /*0220*/ 	.word	0x00000000
        /*0224*/ 	.short	0x010a
        /*0226*/ 	.byte	0x3f
	.zero		1


	//   ....[27]....
        /*0228*/ 	.word	0x000084b0
        /*022c*/ 	.word	0x00000006
        /*0230*/ 	.word	0x00000000
        /*0234*/ 	.short	0x010a
        /*0236*/ 	.byte	0x3f
	.zero		1


	//   ....[28]....
        /*0238*/ 	.word	0x00008540
        /*023c*/ 	.word	0x00000007
        /*0240*/ 	.word	0x00000000
        /*0244*/ 	.short	0x010a
        /*0246*/ 	.byte	0x3f
	.zero		1


	//   ....[29]....
        /*0248*/ 	.word	0x000085d0
        /*024c*/ 	.word	0x00000006
        /*0250*/ 	.word	0x00000000
        /*0254*/ 	.short	0x010a
        /*0256*/ 	.byte	0x3f
	.zero		1


	//   ....[30]....
        /*0258*/ 	.word	0x00008660
        /*025c*/ 	.word	0x00000003
        /*0260*/ 	.word	0x00000000
        /*0264*/ 	.short	0x010a
        /*0266*/ 	.byte	0x3f
	.zero		1


	//   ....[31]....
        /*0268*/ 	.word	0x000086d0
        /*026c*/ 	.word	0x00000014
        /*0270*/ 	.word	0x00000000
        /*0274*/ 	.short	0x010a
        /*0276*/ 	.byte	0x3f
	.zero		1


	//   ....[32]....
        /*0278*/ 	.word	0x000087a0
        /*027c*/ 	.word	0x00000015
        /*0280*/ 	.word	0x00000040
        /*0284*/ 	.short	0x010a
        /*0286*/ 	.byte	0x3f
	.zero		1


	//   ....[33]....
        /*0288*/ 	.word	0x00008870
        /*028c*/ 	.word	0x00000005
        /*0290*/ 	.word	0x00000000
        /*0294*/ 	.short	0x010a
        /*0296*/ 	.byte	0x3f
	.zero		1


	//   ....[34]....
        /*0298*/ 	.word	0x000088c0
        /*029c*/ 	.word	0x00000007
        /*02a0*/ 	.word	0x00000000
        /*02a4*/ 	.short	0x010a
        /*02a6*/ 	.byte	0x3f
	.zero		1


	//   ....[35]....
        /*02a8*/ 	.word	0x00008910
        /*02ac*/ 	.word	0x00000006
        /*02b0*/ 	.word	0x00000000
        /*02b4*/ 	.short	0x010a
        /*02b6*/ 	.byte	0x3f
	.zero		1


	//   ....[36]....
        /*02b8*/ 	.word	0x00008960
        /*02bc*/ 	.word	0x00000007
        /*02c0*/ 	.word	0x00000000
        /*02c4*/ 	.short	0x010a
        /*02c6*/ 	.byte	0x3f
	.zero		1


	//   ....[37]....
        /*02c8*/ 	.word	0x000089b0
        /*02cc*/ 	.word	0x00000006
        /*02d0*/ 	.word	0x00000000
        /*02d4*/ 	.short	0x010a
        /*02d6*/ 	.byte	0x3f
	.zero		1


	//   ....[38]....
        /*02d8*/ 	.word	0x00008a00
        /*02dc*/ 	.word	0x00000007
        /*02e0*/ 	.word	0x00000000
        /*02e4*/ 	.short	0x010a
        /*02e6*/ 	.byte	0x3f
	.zero		1


	//   ....[39]....
        /*02e8*/ 	.word	0x00008a50
        /*02ec*/ 	.word	0x00000006
        /*02f0*/ 	.word	0x00000000
        /*02f4*/ 	.short	0x010a
        /*02f6*/ 	.byte	0x3f
	.zero		1


	//----- nvinfo : EIATTR_NUM_MBARRIERS
	.align		4
.L_28:
        /*02f8*/ 	.byte	0x03, 0x38
        /*02fa*/ 	.short	0x0012


	//----- nvinfo : EIATTR_EXIT_INSTR_OFFSETS
	.align		4
        /*02fc*/ 	.byte	0x04, 0x1c
        /*02fe*/ 	.short	(.L_30 - .L_29)


	//   ....[0]....
.L_29:
        /*0300*/ 	.word	0x00000a20


	//   ....[1]....
        /*0304*/ 	.word	0x00001210


	//   ....[2]....
        /*0308*/ 	.word	0x00006de0


	//   ....[3]....
        /*030c*/ 	.word	0x00007340


	//   ....[4]....
        /*0310*/ 	.word	0x000086b0


	//----- nvinfo : EIATTR_MAX_THREADS
	.align		4
.L_30:
        /*0314*/ 	.byte	0x04, 0x05
        /*0316*/ 	.short	(.L_32 - .L_31)
.L_31:
        /*0318*/ 	.word	0x00000180
        /*031c*/ 	.word	0x00000001
        /*0320*/ 	.word	0x00000001


	//----- nvinfo : EIATTR_CRS_STACK_SIZE
	.align		4
.L_32:
        /*0324*/ 	.byte	0x04, 0x1e
        /*0326*/ 	.short	(.L_34 - .L_33)
.L_33:
        /*0328*/ 	.word	0x00000000


	//----- nvinfo : EIATTR_CBANK_PARAM_SIZE
	.align		4
.L_34:
        /*032c*/ 	.byte	0x03, 0x19
        /*032e*/ 	.short	0x0570


	//----- nvinfo : EIATTR_PARAM_CBANK
	.align		4
        /*0330*/ 	.byte	0x04, 0x0a
        /*0332*/ 	.short	(.L_36 - .L_35)
	.align		4
.L_35:
        /*0334*/ 	.word	index@(.nv.constant0._ZN7cutlass13device_kernelINS_4gemm6kernel13GemmUniversalIN4cute5tupleIJiiiiEEENS1_10collective13CollectiveMmaINS1_40MainloopSm90TmaGmmaWarpSpecializedSparseILi8ENS5_IJNS4_1CILi2EEENSA_ILi1EEESC_EEENS1_35KernelTmaWarpSpecializedCooperativeEEENS5_IJNSA_ILi128EEESG_SG_EEEaNS5_IJNS4_6LayoutINS5_IJiNS5_IJSB_iEEEiEEENS5_IJlNS5_IJSC_SB_EEElEEEEENSI_INS5_IJNS5_IJNSA_ILi64EEEiEEENS5_IJSG_iEEEiEEENS5_IJNS5_IJSG_NSA_ILi8192EEEEEENS5_IJSC_lEEElEEEEEEEEaNS5_IJlSC_lEEENS4_8TiledMMAINS4_8MMA_AtomIJNS4_4SM904GMMA6SPARSE28GMMA_64x128x64_S32S8S8_SS_TNILNS12_9SparseSelE0EEEEEENSI_ISD_NS5_IJSC_NSA_ILi0EEES18_EEEEENS5_IJNS4_10UnderscoreES1B_S1B_EEEEENS4_13SM90_TMA_LOADENS4_14ComposedLayoutINS4_7SwizzleILi2ELi4ELi3EEENS4_25smem_sparse_ptr_flag_bitsILi2ELi8EEENSI_INS5_IJNS5_IJSC_NSA_ILi8EEEEEENS5_IJSB_SO_EEEEEENS5_IJNS5_IJS18_SG_EEESL_EEEEEEEvNS4_8identityENS4_23SM90_TMA_LOAD_MULTICASTENS1F_INS1G_ILi3ELi4ELi3EEENS4_18smem_ptr_flag_bitsILi8EEENSI_INS5_IJS1K_SG_EEENS5_IJSG_SC_EEEEEEEvS1S_EENS_8epilogue10collective6detail29Sm90TmaWarpSpecializedAdapterINS23_15DefaultEpilogueIiNS5_IJSC_llEEES27_NS22_6thread17LinearCombinationIiLi1EiiLNS28_9ScaleType4KindE0ELNS_15FloatRoundStyleE2EiEENS1_15EpilogueDefaultEEEEEvvEEEEvNT_6ParamsE)
        /*0338*/ 	.short	0x0210
        /*033a*/ 	.short	0x0570


	//----- nvinfo : EIATTR_SW_WAR
	.align		4
.L_36:
        /*033c*/ 	.byte	0x04, 0x36
        /*033e*/ 	.short	(.L_38 - .L_37)
.L_37:
        /*0340*/ 	.word	0x00000008
.L_38:


//--------------------- .nv.callgraph             --------------------------
	.section	.nv.callgraph,"",@"SHT_CUDA_CALLGRAPH"
	.align	4
	.sectionentsize	8
	.align		4
        /*0000*/ 	.word	0x00000000
	.align		4
        /*0004*/ 	.word	0xffffffff
	.align		4
        /*0008*/ 	.word	0x00000000
	.align		4
        /*000c*/ 	.word	0xfffffffe
	.align		4
        /*0010*/ 	.word	0x00000000
	.align		4
        /*0014*/ 	.word	0xfffffffd
	.align		4
        /*0018*/ 	.word	0x00000000
	.align		4
        /*001c*/ 	.word	0xfffffffc


//--------------------- .nv.constant4             --------------------------
	.section	.nv.constant4,"a",@progbits
	.align	8
	.align		8
.nv.constant4:
        /*0000*/ 	.dword	_ZN39_INTERNAL_4bc28f5a_4_k_cu_ae19c792_37224cuda3std3__45__cpo5beginE
	.align		8
        /*0008*/ 	.dword	_ZN39_INTERNAL_4bc28f5a_4_k_cu_ae19c792_37224cuda3std3__45__cpo3endE
	.align		8
        /*0010*/ 	.dword	_ZN39_INTERNAL_4bc28f5a_4_k_cu_ae19c792_37224cuda3std3__45__cpo6cbeginE
	.align		8
        /*0018*/ 	.dword	_ZN39_INTERNAL_4bc28f5a_4_k_cu_ae19c792_37224cuda3std3__45__cpo4cendE
	.align		8
        /*0020*/ 	.dword	_ZN39_INTERNAL_4bc28f5a_4_k_cu_ae19c792_37224cuda3std3__441_GLOBAL__N__4bc28f5a_4_k_cu_ae19c792_37226ignoreE
	.align		8
        /*0028*/ 	.dword	_ZN39_INTERNAL_4bc28f5a_4_k_cu_ae19c792_37224cuda3std3__419piecewise_constructE
	.align		8
        /*0030*/ 	.dword	_ZN39_INTERNAL_4bc28f5a_4_k_cu_ae19c792_37224cuda3std3__48in_placeE
	.align		8
        /*0038*/ 	.dword	_ZN39_INTERNAL_4bc28f5a_4_k_cu_ae19c792_37224cuda3std6ranges3__45__cpo4swapE
	.align		8
        /*0040*/ 	.dword	_ZN39_INTERNAL_4bc28f5a_4_k_cu_ae19c792_37224cuda3std6ranges3__45__cpo9iter_moveE
	.align		8
        /*0048*/ 	.dword	_ZN39_INTERNAL_4bc28f5a_4_k_cu_ae19c792_37224cute7productE
	.align		8
        /*0050*/ 	.dword	_ZN39_INTERNAL_4bc28f5a_4_k_cu_ae19c792_37224cute1_E


//--------------------- .text._ZN7cutlass13device_kernelINS_4gemm6kernel13GemmUniversalIN4cute5tupleIJiiiiEEENS1_10collective13CollectiveMmaINS1_40MainloopSm90TmaGmmaWarpSpecializedSparseILi8ENS5_IJNS4_1CILi2EEENSA_ILi1EEESC_EEENS1_35KernelTmaWarpSpecializedCooperativeEEENS5_IJNSA_ILi128EEESG_SG_EEEaNS5_IJNS4_6LayoutINS5_IJiNS5_IJSB_iEEEiEEENS5_IJlNS5_IJSC_SB_EEElEEEEENSI_INS5_IJNS5_IJNSA_ILi64EEEiEEENS5_IJSG_iEEEiEEENS5_IJNS5_IJSG_NSA_ILi8192EEEEEENS5_IJSC_lEEElEEEEEEEEaNS5_IJlSC_lEEENS4_8TiledMMAINS4_8MMA_AtomIJNS4_4SM904GMMA6SPARSE28GMMA_64x128x64_S32S8S8_SS_TNILNS12_9SparseSelE0EEEEEENSI_ISD_NS5_IJSC_NSA_ILi0EEES18_EEEEENS5_IJNS4_10UnderscoreES1B_S1B_EEEEENS4_13SM90_TMA_LOADENS4_14ComposedLayoutINS4_7SwizzleILi2ELi4ELi3EEENS4_25smem_sparse_ptr_flag_bitsILi2ELi8EEENSI_INS5_IJNS5_IJSC_NSA_ILi8EEEEEENS5_IJSB_SO_EEEEEENS5_IJNS5_IJS18_SG_EEESL_EEEEEEEvNS4_8identityENS4_23SM90_TMA_LOAD_MULTICASTENS1F_INS1G_ILi3ELi4ELi3EEENS4_18smem_ptr_flag_bitsILi8EEENSI_INS5_IJS1K_SG_EEENS5_IJSG_SC_EEEEEEEvS1S_EENS_8epilogue10collective6detail29Sm90TmaWarpSpecializedAdapterINS23_15DefaultEpilogueIiNS5_IJSC_llEEES27_NS22_6thread17LinearCombinationIiLi1EiiLNS28_9ScaleType4KindE0ELNS_15FloatRoundStyleE2EiEENS1_15EpilogueDefaultEEEEEvvEEEEvNT_6ParamsE --------------------------
	.section	.text._ZN7cutlass13device_kernelINS_4gemm6kernel13GemmUniversalIN4cute5tupleIJiiiiEEENS1_10collective13CollectiveMmaINS1_40MainloopSm90TmaGmmaWarpSpecializedSparseILi8ENS5_IJNS4_1CILi2EEENSA_ILi1EEESC_EEENS1_35KernelTmaWarpSpecializedCooperativeEEENS5_IJNSA_ILi128EEESG_SG_EEEaNS5_IJNS4_6LayoutINS5_IJiNS5_IJSB_iEEEiEEENS5_IJlNS5_IJSC_SB_EEElEEEEENSI_INS5_IJNS5_IJNSA_ILi64EEEiEEENS5_IJSG_iEEEiEEENS5_IJNS5_IJSG_NSA_ILi8192EEEEEENS5_IJSC_lEEElEEEEEEEEaNS5_IJlSC_lEEENS4_8TiledMMAINS4_8MMA_AtomIJNS4_4SM904GMMA6SPARSE28GMMA_64x128x64_S32S8S8_SS_TNILNS12_9SparseSelE0EEEEEENSI_ISD_NS5_IJSC_NSA_ILi0EEES18_EEEEENS5_IJNS4_10UnderscoreES1B_S1B_EEEEENS4_13SM90_TMA_LOADENS4_14ComposedLayoutINS4_7SwizzleILi2ELi4ELi3EEENS4_25smem_sparse_ptr_flag_bitsILi2ELi8EEENSI_INS5_IJNS5_IJSC_NSA_ILi8EEEEEENS5_IJSB_SO_EEEEEENS5_IJNS5_IJS18_SG_EEESL_EEEEEEEvNS4_8identityENS4_23SM90_TMA_LOAD_MULTICASTENS1F_INS1G_ILi3ELi4ELi3EEENS4_18smem_ptr_flag_bitsILi8EEENSI_INS5_IJS1K_SG_EEENS5_IJSG_SC_EEEEEEEvS1S_EENS_8epilogue10collective6detail29Sm90TmaWarpSpecializedAdapterINS23_15DefaultEpilogueIiNS5_IJSC_llEEES27_NS22_6thread17LinearCombinationIiLi1EiiLNS28_9ScaleType4KindE0ELNS_15FloatRoundStyleE2EiEENS1_15EpilogueDefaultEEEEEvvEEEEvNT_6ParamsE,"ax",@progbits
	.align	128
.text._ZN7cutlass13device_kernelINS_4gemm6kernel13GemmUniversalIN4cute5tupleIJiiiiEEENS1_10collective13CollectiveMmaINS1_40MainloopSm90TmaGmmaWarpSpecializedSparseILi8ENS5_IJNS4_1CILi2EEENSA_ILi1EEESC_EEENS1_35KernelTmaWarpSpecializedCooperativeEEENS5_IJNSA_ILi128EEESG_SG_EEEaNS5_IJNS4_6LayoutINS5_IJiNS5_IJSB_iEEEiEEENS5_IJlNS5_IJSC_SB_EEElEEEEENSI_INS5_IJNS5_IJNSA_ILi64EEEiEEENS5_IJSG_iEEEiEEENS5_IJNS5_IJSG_NSA_ILi8192EEEEEENS5_IJSC_lEEElEEEEEEEEaNS5_IJlSC_lEEENS4_8TiledMMAINS4_8MMA_AtomIJNS4_4SM904GMMA6SPARSE28GMMA_64x128x64_S32S8S8_SS_TNILNS12_9SparseSelE0EEEEEENSI_ISD_NS5_IJSC_NSA_ILi0EEES18_EEEEENS5_IJNS4_10UnderscoreES1B_S1B_EEEEENS4_13SM90_TMA_LOADENS4_14ComposedLayoutINS4_7SwizzleILi2ELi4ELi3EEENS4_25smem_sparse_ptr_flag_bitsILi2ELi8EEENSI_INS5_IJNS5_IJSC_NSA_ILi8EEEEEENS5_IJSB_SO_EEEEEENS5_IJNS5_IJS18_SG_EEESL_EEEEEEEvNS4_8identityENS4_23SM90_TMA_LOAD_MULTICASTENS1F_INS1G_ILi3ELi4ELi3EEENS4_18smem_ptr_flag_bitsILi8EEENSI_INS5_IJS1K_SG_EEENS5_IJSG_SC_EEEEEEEvS1S_EENS_8epilogue10collective6detail29Sm90TmaWarpSpecializedAdapterINS23_15DefaultEpilogueIiNS5_IJSC_llEEES27_NS22_6thread17LinearCombinationIiLi1EiiLNS28_9ScaleType4KindE0ELNS_15FloatRoundStyleE2EiEENS1_15EpilogueDefaultEEEEEvvEEEEvNT_6ParamsE:
        .type           _ZN7cutlass13device_kernelINS_4gemm6kernel13GemmUniversalIN4cute5tupleIJiiiiEEENS1_10collective13CollectiveMmaINS1_40MainloopSm90TmaGmmaWarpSpecializedSparseILi8ENS5_IJNS4_1CILi2EEENSA_ILi1EEESC_EEENS1_35KernelTmaWarpSpecializedCooperativeEEENS5_IJNSA_ILi128EEESG_SG_EEEaNS5_IJNS4_6LayoutINS5_IJiNS5_IJSB_iEEEiEEENS5_IJlNS5_IJSC_SB_EEElEEEEENSI_INS5_IJNS5_IJNSA_ILi64EEEiEEENS5_IJSG_iEEEiEEENS5_IJNS5_IJSG_NSA_ILi8192EEEEEENS5_IJSC_lEEElEEEEEEEEaNS5_IJlSC_lEEENS4_8TiledMMAINS4_8MMA_AtomIJNS4_4SM904GMMA6SPARSE28GMMA_64x128x64_S32S8S8_SS_TNILNS12_9SparseSelE0EEEEEENSI_ISD_NS5_IJSC_NSA_ILi0EEES18_EEEEENS5_IJNS4_10UnderscoreES1B_S1B_EEEEENS4_13SM90_TMA_LOADENS4_14ComposedLayoutINS4_7SwizzleILi2ELi4ELi3EEENS4_25smem_sparse_ptr_flag_bitsILi2ELi8EEENSI_INS5_IJNS5_IJSC_NSA_ILi8EEEEEENS5_IJSB_SO_EEEEEENS5_IJNS5_IJS18_SG_EEESL_EEEEEEEvNS4_8identityENS4_23SM90_TMA_LOAD_MULTICASTENS1F_INS1G_ILi3ELi4ELi3EEENS4_18smem_ptr_flag_bitsILi8EEENSI_INS5_IJS1K_SG_EEENS5_IJSG_SC_EEEEEEEvS1S_EENS_8epilogue10collective6detail29Sm90TmaWarpSpecializedAdapterINS23_15DefaultEpilogueIiNS5_IJSC_llEEES27_NS22_6thread17LinearCombinationIiLi1EiiLNS28_9ScaleType4KindE0ELNS_15FloatRoundStyleE2EiEENS1_15EpilogueDefaultEEEEEvvEEEEvNT_6ParamsE,@function
        .size           _ZN7cutlass13device_kernelINS_4gemm6kernel13GemmUniversalIN4cute5tupleIJiiiiEEENS1_10collective13CollectiveMmaINS1_40MainloopSm90TmaGmmaWarpSpecializedSparseILi8ENS5_IJNS4_1CILi2EEENSA_ILi1EEESC_EEENS1_35KernelTmaWarpSpecializedCooperativeEEENS5_IJNSA_ILi128EEESG_SG_EEEaNS5_IJNS4_6LayoutINS5_IJiNS5_IJSB_iEEEiEEENS5_IJlNS5_IJSC_SB_EEElEEEEENSI_INS5_IJNS5_IJNSA_ILi64EEEiEEENS5_IJSG_iEEEiEEENS5_IJNS5_IJSG_NSA_ILi8192EEEEEENS5_IJSC_lEEElEEEEEEEEaNS5_IJlSC_lEEENS4_8TiledMMAINS4_8MMA_AtomIJNS4_4SM904GMMA6SPARSE28GMMA_64x128x64_S32S8S8_SS_TNILNS12_9SparseSelE0EEEEEENSI_ISD_NS5_IJSC_NSA_ILi0EEES18_EEEEENS5_IJNS4_10UnderscoreES1B_S1B_EEEEENS4_13SM90_TMA_LOADENS4_14ComposedLayoutINS4_7SwizzleILi2ELi4ELi3EEENS4_25smem_sparse_ptr_flag_bitsILi2ELi8EEENSI_INS5_IJNS5_IJSC_NSA_ILi8EEEEEENS5_IJSB_SO_EEEEEENS5_IJNS5_IJS18_SG_EEESL_EEEEEEEvNS4_8identityENS4_23SM90_TMA_LOAD_MULTICASTENS1F_INS1G_ILi3ELi4ELi3EEENS4_18smem_ptr_flag_bitsILi8EEENSI_INS5_IJS1K_SG_EEENS5_IJSG_SC_EEEEEEEvS1S_EENS_8epilogue10collective6detail29Sm90TmaWarpSpecializedAdapterINS23_15DefaultEpilogueIiNS5_IJSC_llEEES27_NS22_6thread17LinearCombinationIiLi1EiiLNS28_9ScaleType4KindE0ELNS_15FloatRoundStyleE2EiEENS1_15EpilogueDefaultEEEEEvvEEEEvNT_6ParamsE,(.L_x_197 - _ZN7cutlass13device_kernelINS_4gemm6kernel13GemmUniversalIN4cute5tupleIJiiiiEEENS1_10collective13CollectiveMmaINS1_40MainloopSm90TmaGmmaWarpSpecializedSparseILi8ENS5_IJNS4_1CILi2EEENSA_ILi1EEESC_EEENS1_35KernelTmaWarpSpecializedCooperativeEEENS5_IJNSA_ILi128EEESG_SG_EEEaNS5_IJNS4_6LayoutINS5_IJiNS5_IJSB_iEEEiEEENS5_IJlNS5_IJSC_SB_EEElEEEEENSI_INS5_IJNS5_IJNSA_ILi64EEEiEEENS5_IJSG_iEEEiEEENS5_IJNS5_IJSG_NSA_ILi8192EEEEEENS5_IJSC_lEEElEEEEEEEEaNS5_IJlSC_lEEENS4_8TiledMMAINS4_8MMA_AtomIJNS4_4SM904GMMA6SPARSE28GMMA_64x128x64_S32S8S8_SS_TNILNS12_9SparseSelE0EEEEEENSI_ISD_NS5_IJSC_NSA_ILi0EEES18_EEEEENS5_IJNS4_10UnderscoreES1B_S1B_EEEEENS4_13SM90_TMA_LOADENS4_14ComposedLayoutINS4_7SwizzleILi2ELi4ELi3EEENS4_25smem_sparse_ptr_flag_bitsILi2ELi8EEENSI_INS5_IJNS5_IJSC_NSA_ILi8EEEEEENS5_IJSB_SO_EEEEEENS5_IJNS5_IJS18_SG_EEESL_EEEEEEEvNS4_8identityENS4_23SM90_TMA_LOAD_MULTICASTENS1F_INS1G_ILi3ELi4ELi3EEENS4_18smem_ptr_flag_bitsILi8EEENSI_INS5_IJS1K_SG_EEENS5_IJSG_SC_EEEEEEEvS1S_EENS_8epilogue10collective6detail29Sm90TmaWarpSpecializedAdapterINS23_15DefaultEpilogueIiNS5_IJSC_llEEES27_NS22_6thread17LinearCombinationIiLi1EiiLNS28_9ScaleType4KindE0ELNS_15FloatRoundStyleE2EiEENS1_15EpilogueDefaultEEEEEvvEEEEvNT_6ParamsE)
        .other          _ZN7cutlass13device_kernelINS_4gemm6kernel13GemmUniversalIN4cute5tupleIJiiiiEEENS1_10collective13CollectiveMmaINS1_40MainloopSm90TmaGmmaWarpSpecializedSparseILi8ENS5_IJNS4_1CILi2EEENSA_ILi1EEESC_EEENS1_35KernelTmaWarpSpecializedCooperativeEEENS5_IJNSA_ILi128EEESG_SG_EEEaNS5_IJNS4_6LayoutINS5_IJiNS5_IJSB_iEEEiEEENS5_IJlNS5_IJSC_SB_EEElEEEEENSI_INS5_IJNS5_IJNSA_ILi64EEEiEEENS5_IJSG_iEEEiEEENS5_IJNS5_IJSG_NSA_ILi8192EEEEEENS5_IJSC_lEEElEEEEEEEEaNS5_IJlSC_lEEENS4_8TiledMMAINS4_8MMA_AtomIJNS4_4SM904GMMA6SPARSE28GMMA_64x128x64_S32S8S8_SS_TNILNS12_9SparseSelE0EEEEEENSI_ISD_NS5_IJSC_NSA_ILi0EEES18_EEEEENS5_IJNS4_10UnderscoreES1B_S1B_EEEEENS4_13SM90_TMA_LOADENS4_14ComposedLayoutINS4_7SwizzleILi2ELi4ELi3EEENS4_25smem_sparse_ptr_flag_bitsILi2ELi8EEENSI_INS5_IJNS5_IJSC_NSA_ILi8EEEEEENS5_IJSB_SO_EEEEEENS5_IJNS5_IJS18_SG_EEESL_EEEEEEEvNS4_8identityENS4_23SM90_TMA_LOAD_MULTICASTENS1F_INS1G_ILi3ELi4ELi3EEENS4_18smem_ptr_flag_bitsILi8EEENSI_INS5_IJS1K_SG_EEENS5_IJSG_SC_EEEEEEEvS1S_EENS_8epilogue10collective6detail29Sm90TmaWarpSpecializedAdapterINS23_15DefaultEpilogueIiNS5_IJSC_llEEES27_NS22_6thread17LinearCombinationIiLi1EiiLNS28_9ScaleType4KindE0ELNS_15FloatRoundStyleE2EiEENS1_15EpilogueDefaultEEEEEvvEEEEvNT_6ParamsE,@"STO_CUDA_ENTRY STV_DEFAULT"
_ZN7cutlass13device_kernelINS_4gemm6kernel13GemmUniversalIN4cute5tupleIJiiiiEEENS1_10collective13CollectiveMmaINS1_40MainloopSm90TmaGmmaWarpSpecializedSparseILi8ENS5_IJNS4_1CILi2EEENSA_ILi1EEESC_EEENS1_35KernelTmaWarpSpecializedCooperativeEEENS5_IJNSA_ILi128EEESG_SG_EEEaNS5_IJNS4_6LayoutINS5_IJiNS5_IJSB_iEEEiEEENS5_IJlNS5_IJSC_SB_EEElEEEEENSI_INS5_IJNS5_IJNSA_ILi64EEEiEEENS5_IJSG_iEEEiEEENS5_IJNS5_IJSG_NSA_ILi8192EEEEEENS5_IJSC_lEEElEEEEEEEEaNS5_IJlSC_lEEENS4_8TiledMMAINS4_8MMA_AtomIJNS4_4SM904GMMA6SPARSE28GMMA_64x128x64_S32S8S8_SS_TNILNS12_9SparseSelE0EEEEEENSI_ISD_NS5_IJSC_NSA_ILi0EEES18_EEEEENS5_IJNS4_10UnderscoreES1B_S1B_EEEEENS4_13SM90_TMA_LOADENS4_14ComposedLayoutINS4_7SwizzleILi2ELi4ELi3EEENS4_25smem_sparse_ptr_flag_bitsILi2ELi8EEENSI_INS5_IJNS5_IJSC_NSA_ILi8EEEEEENS5_IJSB_SO_EEEEEENS5_IJNS5_IJS18_SG_EEESL_EEEEEEEvNS4_8identityENS4_23SM90_TMA_LOAD_MULTICASTENS1F_INS1G_ILi3ELi4ELi3EEENS4_18smem_ptr_flag_bitsILi8EEENSI_INS5_IJS1K_SG_EEENS5_IJSG_SC_EEEEEEEvS1S_EENS_8epilogue10collective6detail29Sm90TmaWarpSpecializedAdapterINS23_15DefaultEpilogueIiNS5_IJSC_llEEES27_NS22_6thread17LinearCombinationIiLi1EiiLNS28_9ScaleType4KindE0ELNS_15FloatRoundStyleE2EiEENS1_15EpilogueDefaultEEEEEvvEEEEvNT_6ParamsE:
[----:B------:R-:W-:Y:S01]  /*0000*/  LDC R1, c[0x0][0x28] ;  /* 0x00000a00ff017b82 */ /* 0x000fe20000000800 */
[----:B------:R-:W0:Y:S01]  /*0010*/  S2R R0, SR_TID.X ;  /* 0x0000000000007919 */ /* 0x000e220000002100 */
[----:B------:R-:W-:Y:S01]  /*0020*/  ELECT P0, URZ, PT ;  /* 0x00000000003f782f */ /* 0x000fe20003800000 */
[----:B------:R-:W-:Y:S01]  /*0030*/  BSSY B0, `(.L_x_0) ;  /* 0x0000012000007945 */ /* 0x000fe20003800000 */
[--C-:B0-----:R-:W-:Y:S02]  /*0040*/  SHF.R.U32.HI R2, RZ, 0x5, R0.reuse ;  /* 0x00000005ff027819 */ /* 0x101fe40000011600 */
[----:B------:R-:W-:-:S03]  /*0050*/  SHF.R.U32.HI R8, RZ, 0x7, R0 ;  /* 0x00000007ff087819 */ /* 0x000fc60000011600 */
[----:B------:R-:W0:Y:S04]  /*0060*/  SHFL.IDX PT, R9, R2, RZ, 0x1f ;  /* 0x00001fff02097589 */ /* 0x000e2800000e0000 */
[----:B------:R1:W2:Y:S01]  /*0070*/  SHFL.IDX PT, R3, R8, RZ, 0x1f ;  /* 0x00001fff08037589 */ /* 0x0002a200000e0000 */
[----:B0-----:R-:W-:-:S13]  /*0080*/  ISETP.NE.OR P0, PT, R9, RZ, !P0 ;  /* 0x000000ff0900720c */ /* 0x001fda0004705670 */
[----:B-12---:R-:W-:Y:S05]  /*0090*/  @P0 BRA `(.L_x_1) ;  /* 0x00000000002c0947 */ /* 0x006fea0003800000 */
[----:B------:R-:W-:Y:S02]  /*00a0*/  ULDC.64 UR4, c[0x0][0x198] ;  /* 0x0000660000047ab9 */ /* 0x000fe40000000a00 */
[----:B------:R-:W-:Y:S02]  /*00b0*/  UIADD3 UR6, UP0, UR4, 0xf0, URZ ;  /* 0x000000f004067890 */ /* 0x000fe4000ff1e03f */
[----:B------:R-:W-:Y:S02]  /*00c0*/  UIADD3 UR8, UP1, UR4, 0x1f0, URZ ;  /* 0x000001f004087890 */ /* 0x000fe4000ff3e03f */
[----:B------:R-:W-:Y:S02]  /*00d0*/  UIADD3 UR4, UP2, UR4, 0x2f0, URZ ;  /* 0x000002f004047890 */ /* 0x000fe4000ff5e03f */
[----:B------:R-:W-:Y:S02]  /*00e0*/  UIADD3.X UR7, URZ, UR5, URZ, UP0, !UPT ;  /* 0x000000053f077290 */ /* 0x000fe400087fe43f */
[----:B------:R-:W-:-:S02]  /*00f0*/  UIADD3.X UR9, URZ, UR5, URZ, UP1, !UPT ;  /* 0x000000053f097290 */ /* 0x000fc40008ffe43f */
[----:B------:R-:W-:-:S05]  /*0100*/  UIADD3.X UR5, URZ, UR5, URZ, UP2, !UPT ;  /* 0x000000053f057290 */ /* 0x000fca00097fe43f */
[----:B------:R0:W-:Y:S02]  /*0110*/  UTMACCTL.PF [UR6] ;  /* 0x00000000060079b9 */ /* 0x0001e40008040000 */
[----:B------:R0:W-:Y:S02]  /*0120*/  UTMACCTL.PF [UR8] ;  /* 0x00000000080079b9 */ /* 0x0001e40008040000 */
[----:B------:R0:W-:Y:S02]  /*0130*/  UTMACCTL.PF [UR4] ;  /* 0x00000000040079b9 */ /* 0x0001e40008040000 */
[----:B0-----:R-:W-:Y:S01]  /*0140*/  NOP ;  /* 0x0000000000007918 */ /* 0x001fe20000000000 */
.L_x_1:
[----:B------:R-:W-:Y:S05]  /*0150*/  BSYNC B0 ;  /* 0x0000000000007941 */ /* 0x000fea0003800000 */
.L_x_0:
[----:B------:R-:W0:Y:S02]  /*0160*/  SHFL.IDX PT, R4, R2, RZ, 0x1f ;  /* 0x00001fff02047589 */ /* 0x000e2400000e0000 */
[----:B0-----:R-:W-:-:S13]  /*0170*/  ISETP.NE.AND P0, PT, R4, RZ, PT ;  /* 0x000000ff0400720c */ /* 0x001fda0003f05270 */
[----:B------:R-:W-:Y:S05]  /*0180*/  @P0 BRA `(.L_x_2) ;  /* 0x0000000000840947 */ /* 0x000fea0003800000 */
[----:B------:R-:W-:Y:S01]  /*0190*/  ELECT P0, URZ, PT ;  /* 0x00000000003f782f */ /* 0x000fe20003800000 */
[----:B------:R-:W-:-:S12]  /*01a0*/  BSSY B0, `(.L_x_2) ;  /* 0x000001f000007945 */ /* 0x000fd80003800000 */
[----:B------:R-:W-:Y:S05]  /*01b0*/  @!P0 BRA `(.L_x_3) ;  /* 0x0000000000748947 */ /* 0x000fea0003800000 */
[----:B------:R-:W0:Y:S01]  /*01c0*/  S2UR UR8, SR_CgaCtaId ;  /* 0x00000000000879c3 */ /* 0x000e220000008800 */
[----:B------:R-:W-:Y:S01]  /*01d0*/  UMOV UR4, 0x400 ;  /* 0x0000040000047882 */ /* 0x000fe20000000000 */
[----:B------:R-:W-:Y:S01]  /*01e0*/  UMOV UR5, 0x1 ;  /* 0x0000000100057882 */ /* 0x000fe20000000000 */
[----:B------:R-:W-:Y:S02]  /*01f0*/  UMOV UR6, 0x4 ;  /* 0x0000000400067882 */ /* 0x000fe40000000000 */
[----:B------:R-:W-:-:S04]  /*0200*/  UIADD3 UR6, -UR6, 0x100000, URZ ;  /* 0x0010000006067890 */ /* 0x000fc8000fffe13f */
[----:B------:R-:W-:Y:S02]  /*0210*/  USHF.L.U32 UR7, UR6, 0xb, URZ ;  /* 0x0000000b06077899 */ /* 0x000fe4000800063f */
[----:B------:R-:W-:Y:S02]  /*0220*/  USHF.L.U32 UR6, UR6, 0x1, URZ ;  /* 0x0000000106067899 */ /* 0x000fe4000800063f */
[----:B0-----:R-:W-:Y:S02]  /*0230*/  ULEA UR8, UR8, UR4, 0x18 ;  /* 0x0000000408087291 */ /* 0x001fe4000f8ec03f */
[----:B------:R-:W-:-:S04]  /*0240*/  UIADD3 UR4, -UR5, 0x100000, URZ ;  /* 0x0010000005047890 */ /* 0x000fc8000fffe13f */
[----:B------:R-:W-:Y:S02]  /*0250*/  USHF.L.U32 UR5, UR4, 0xb, URZ ;  /* 0x0000000b04057899 */ /* 0x000fe4000800063f */
[----:B------:R-:W-:Y:S01]  /*0260*/  USHF.L.U32 UR4, UR4, 0x1, URZ ;  /* 0x0000000104047899 */ /* 0x000fe2000800063f */
[----:B------:R-:W0:Y:S11]  /*0270*/  FENCE.VIEW.ASYNC.S ;  /* 0x00000000000073c6 */ /* 0x000e360000000000 */
[----:B0-----:R0:W1:Y:S01]  /*0280*/  SYNCS.EXCH.64 URZ, [UR8], UR4 ;  /* 0x00000004083f75b2 */ /* 0x0010620008000100 */
[----:B------:R0:W2:Y:S01]  /*0290*/  SYNCS.EXCH.64 URZ, [UR8+0x40], UR6 ;  /* 0x00004006083f75b2 */ /* 0x0000a20008000100 */
[----:B------:R0:W3:Y:S01]  /*02a0*/  SYNCS.EXCH.64 URZ, [UR8+0x8], UR4 ;  /* 0x00000804083f75b2 */ /* 0x0000e20008000100 */
[----:B------:R0:W4:Y:S01]  /*02b0*/  SYNCS.EXCH.64 URZ, [UR8+0x48], UR6 ;  /* 0x00004806083f75b2 */ /* 0x0001220008000100 */
[----:B------:R0:W0:Y:S01]  /*02c0*/  SYNCS.EXCH.64 URZ, [UR8+0x10], UR4 ;  /* 0x00001004083f75b2 */ /* 0x0000220008000100 */
        /* <DEDUP_REMOVED lines=11> */
[----:B------:R-:W-:Y:S01]  /*0380*/  NOP ;  /* 0x0000000000007918 */ /* 0x000fe20000000000 */
.L_x_3:
[----:B0-----:R-:W-:Y:S05]  /*0390*/  BSYNC B0 ;  /* 0x0000000000007941 */ /* 0x001fea0003800000 */
.L_x_2:
[----:B------:R-:W0:Y:S01]  /*03a0*/  S2UR UR8, SR_CTAID.X ;  /* 0x00000000000879c3 */ /* 0x000e220000002500 */
[----:B------:R-:W-:Y:S01]  /*03b0*/  SHF.R.S32.HI R5, RZ, 0x1f, R0 ;  /* 0x0000001fff057819 */ /* 0x000fe20000011400 */
[----:B------:R-:W5:Y:S01]  /*03c0*/  SHFL.IDX PT, R2, R2, RZ, 0x1f ;  /* 0x00001fff02027589 */ /* 0x000f6200000e0000 */
[----:B------:R-:W-:Y:S02]  /*03d0*/  ELECT P0, URZ, PT ;  /* 0x00000000003f782f */ /* 0x000fe40003800000 */
[----:B------:R-:W-:Y:S01]  /*03e0*/  SHF.R.S32.HI R13, RZ, 0x1f, R4 ;  /* 0x0000001fff0d7819 */ /* 0x000fe20000011404 */
[----:B------:R-:W-:Y:S01]  /*03f0*/  ULDC UR4, c[0x0][0x150] ;  /* 0x0000540000047ab9 */ /* 0x000fe20000000800 */
[----:B------:R-:W-:Y:S01]  /*0400*/  LEA.HI R5, R5, R0, RZ, 0x7 ;  /* 0x0000000005057211 */ /* 0x000fe200078f38ff */
[----:B------:R-:W1:Y:S01]  /*0410*/  S2R R10, SR_CTAID.Y ;  /* 0x00000000000a7919 */ /* 0x000e620000002600 */
[----:B------:R-:W-:Y:S01]  /*0420*/  LEA.HI R13, R13, R4, RZ, 0x2 ;  /* 0x000000040d0d7211 */ /* 0x000fe200078f10ff */
[----:B------:R-:W2:Y:S01]  /*0430*/  LDC R14, c[0x0][0x144] ;  /* 0x00005100ff0e7b82 */ /* 0x000ea20000000800 */
[----:B------:R-:W-:Y:S01]  /*0440*/  LOP3.LUT R5, R5, 0xffffff80, RZ, 0xc0, !PT ;  /* 0xffffff8005057812 */ /* 0x000fe200078ec0ff */
[----:B------:R-:W-:Y:S01]  /*0450*/  NOP ;  /* 0x0000000000007918 */ /* 0x000fe20000000000 */
[----:B------:R-:W-:Y:S01]  /*0460*/  LOP3.LUT R13, R13, 0x3ffffffc, RZ, 0xc0, !PT ;  /* 0x3ffffffc0d0d7812 */ /* 0x000fe200078ec0ff */
[----:B------:R-:W-:Y:S01]  /*0470*/  NOP ;  /* 0x0000000000007918 */ /* 0x000fe20000000000 */
[----:B------:R-:W-:Y:S01]  /*0480*/  ISETP.NE.AND P2, PT, R3, RZ, PT ;  /* 0x000000ff0300720c */ /* 0x000fe20003f45270 */
[----:B------:R-:W-:-:S02]  /*0490*/  IMAD.IADD R5, R0, 0x1, -R5 ;  /* 0x0000000100057824 */ /* 0x000fc400078e0a05 */
[----:B------:R-:W-:Y:S01]  /*04a0*/  IMAD.IADD R4, R4, 0x1, -R13 ;  /* 0x0000000104047824 */ /* 0x000fe200078e0a0d */
[----:B------:R-:W3:Y:S02]  /*04b0*/  LDC R16, c[0x0][0x140] ;  /* 0x00005000ff107b82 */ /* 0x000ee40000000800 */
[----:B------:R-:W-:Y:S02]  /*04c0*/  SHF.R.S32.HI R6, RZ, 0x1f, R5 ;  /* 0x0000001fff067819 */ /* 0x000fe40000011405 */
[----:B------:R-:W-:Y:S02]  /*04d0*/  LOP3.LUT P6, RZ, R5, 0x7, RZ, 0xc0, !PT ;  /* 0x0000000705ff7812 */ /* 0x000fe400078cc0ff */
[----:B0-----:R-:W-:Y:S02]  /*04e0*/  I2FP.F32.U32 R7, UR8 ;  /* 0x0000000800077c45 */ /* 0x001fe40008201000 */
[----:B------:R-:W-:Y:S01]  /*04f0*/  LEA.HI R6, R6, R5, RZ, 0x3 ;  /* 0x0000000506067211 */ /* 0x000fe200078f18ff */
[----:B------:R-:W0:Y:S01]  /*0500*/  LDC R15, c[0x0][0x148] ;  /* 0x00005200ff0f7b82 */ /* 0x000e220000000800 */
[----:B-----5:R-:W-:Y:S01]  /*0510*/  ISETP.NE.OR P0, PT, R2, RZ, !P0 ;  /* 0x000000ff0200720c */ /* 0x020fe20004705670 */
[----:B------:R-:W-:Y:S01]  /*0520*/  FMUL R12, R7, UR4 ;  /* 0x00000004070c7c20 */ /* 0x000fe20008400000 */
[--C-:B------:R-:W-:Y:S01]  /*0530*/  SHF.R.S32.HI R2, RZ, 0x3, R6.reuse ;  /* 0x00000003ff027819 */ /* 0x100fe20000011406 */
[----:B------:R-:W-:Y:S01]  /*0540*/  ULDC UR4, c[0x0][0x154] ;  /* 0x0000550000047ab9 */ /* 0x000fe20000000800 */
[----:B------:R-:W-:-:S03]  /*0550*/  SHF.R.S32.HI R7, RZ, 0x1f, R6 ;  /* 0x0000001fff077819 */ /* 0x000fc60000011406 */
[----:B------:R-:W5:Y:S01]  /*0560*/  F2I.U32.TRUNC.NTZ R12, R12 ;  /* 0x0000000c000c7305 */ /* 0x000f62000020f000 */
[----:B------:R-:W-:Y:S02]  /*0570*/  LEA.HI R7, R7, R2, RZ, 0x2 ;  /* 0x0000000207077211 */ /* 0x000fe400078f10ff */
[----:B-1----:R-:W-:Y:S02]  /*0580*/  I2FP.F32.U32 R6, R10 ;  /* 0x0000000a00067245 */ /* 0x002fe40000201000 */
[----:B------:R-:W-:Y:S01]  /*0590*/  LOP3.LUT R7, R7, 0xfffffffc, RZ, 0xc0, !PT ;  /* 0xfffffffc07077812 */ /* 0x000fe200078ec0ff */
[----:B------:R-:W-:Y:S01]  /*05a0*/  VOTEU.ALL UP0, P0 ;  /* 0x00000000003f7886 */ /* 0x000fe20000000000 */
[----:B---3--:R-:W-:Y:S01]  /*05b0*/  ISETP.EQ.U32.AND P1, PT, R16, 0x1, PT ;  /* 0x000000011000780c */ /* 0x008fe20003f22070 */
[----:B------:R-:W-:Y:S01]  /*05c0*/  FMUL R6, R6, UR4 ;  /* 0x0000000406067c20 */ /* 0x000fe20008400000 */
[----:B------:R-:W-:Y:S01]  /*05d0*/  UMOV UR4, 0x20 ;  /* 0x0000002000047882 */ /* 0x000fe20000000000 */
[----:B------:R-:W-:Y:S01]  /*05e0*/  IMAD.IADD R7, R2, 0x1, -R7 ;  /* 0x0000000102077824 */ /* 0x000fe200078e0a07 */
[----:B------:R-:W1:Y:S01]  /*05f0*/  @!UP0 S2UR UR7, SR_CgaCtaId ;  /* 0x00000000000789c3 */ /* 0x000e620000008800 */
[----:B------:R-:W-:Y:S01]  /*0600*/  SHF.R.S32.HI R2, RZ, 0x1f, R9 ;  /* 0x0000001fff027819 */ /* 0x000fe20000011409 */
[----:B------:R-:W-:Y:S01]  /*0610*/  @!UP0 UMOV UR6, 0x400 ;  /* 0x0000040000068882 */ /* 0x000fe20000000000 */
[----:B------:R-:W-:Y:S01]  /*0620*/  IMAD R7, R4, 0x4, R7 ;  /* 0x0000000404077824 */ /* 0x000fe200078e0207 */
[----:B------:R-:W3:Y:S01]  /*0630*/  F2I.U32.TRUNC.NTZ R6, R6 ;  /* 0x0000000600067305 */ /* 0x000ee2000020f000 */
[----:B-----5:R-:W-:Y:S01]  /*0640*/  IMAD.MOV R13, RZ, RZ, -R12 ;  /* 0x000000ffff0d7224 */ /* 0x020fe200078e0a0c */
[----:B------:R-:W-:Y:S01]  /*0650*/  LEA.HI R2, R2, R9, RZ, 0x2 ;  /* 0x0000000902027211 */ /* 0x000fe200078f10ff */
[----:B------:R-:W-:-:S04]  /*0660*/  @!UP0 UIADD3 UR4, -UR4, 0x100000, URZ ;  /* 0x0010000004048890 */ /* 0x000fc8000fffe13f */
[----:B------:R-:W-:Y:S02]  /*0670*/  @!UP0 USHF.L.U32 UR5, UR4, 0xb, URZ ;  /* 0x0000000b04058899 */ /* 0x000fe4000800063f */
[----:B------:R-:W-:Y:S01]  /*0680*/  @!UP0 USHF.L.U32 UR4, UR4, 0x1, URZ ;  /* 0x0000000104048899 */ /* 0x000fe2000800063f */
[----:B------:R-:W-:Y:S01]  /*0690*/  LEA.HI R4, R7, R7, RZ, 0x1 ;  /* 0x0000000707047211 */ /* 0x000fe200078f08ff */
[----:B--2---:R-:W-:Y:S01]  /*06a0*/  IMAD R12, R14, R13, UR8 ;  /* 0x000000080e0c7e24 */ /* 0x004fe2000f8e020d */
[----:B------:R-:W-:Y:S01]  /*06b0*/  LOP3.LUT R2, R2, 0xfffffffc, RZ, 0xc0, !PT ;  /* 0xfffffffc02027812 */ /* 0x000fe200078ec0ff */
[----:B------:R-:W-:Y:S01]  /*06c0*/  VOTEU.ALL UP1, P0 ;  /* 0x00000000003f7886 */ /* 0x000fe20000020000 */
[----:B------:R-:W-:Y:S01]  /*06d0*/  LOP3.LUT R4, R4, 0xfffffffe, RZ, 0xc0, !PT ;  /* 0xfffffffe04047812 */ /* 0x000fe200078ec0ff */
[----:B------:R-:W-:Y:S02]  /*06e0*/  VIADD R14, R3, 0xffffffff ;  /* 0xffffffff030e7836 */ /* 0x000fe40000000000 */
[----:B------:R-:W-:-:S02]  /*06f0*/  IMAD.IADD R9, R9, 0x1, -R2 ;  /* 0x0000000109097824 */ /* 0x000fc400078e0a02 */
[C---:B------:R-:W-:Y:S01]  /*0700*/  IMAD.IADD R13, R7.reuse, 0x1, -R4 ;  /* 0x00000001070d7824 */ /* 0x040fe200078e0a04 */
[----:B------:R-:W-:Y:S01]  /*0710*/  ISETP.GE.U32.AND P5, PT, R14, 0x2, PT ;  /* 0x000000020e00780c */ /* 0x000fe20003fa6070 */
[----:B------:R-:W-:Y:S01]  /*0720*/  IMAD.SHL.U32 R4, R7, 0x4, RZ ;  /* 0x0000000407047824 */ /* 0x000fe200078e00ff */
[----:B------:R-:W-:Y:S01]  /*0730*/  ISETP.NE.AND P4, PT, R9, 0x3, PT ;  /* 0x000000030900780c */ /* 0x000fe20003f85270 */
[----:B---3--:R-:W-:Y:S01]  /*0740*/  IMAD.MOV R22, RZ, RZ, -R6 ;  /* 0x000000ffff167224 */ /* 0x008fe200078e0a06 */
[----:B------:R-:W-:Y:S01]  /*0750*/  ISETP.NE.AND P3, PT, R13, R12, PT ;  /* 0x0000000c0d00720c */ /* 0x000fe20003f65270 */
[----:B------:R-:W-:Y:S01]  /*0760*/  IMAD.MOV.U32 R6, RZ, RZ, 0x1 ;  /* 0x00000001ff067424 */ /* 0x000fe200078e00ff */
[----:B-1----:R-:W-:Y:S01]  /*0770*/  @!UP0 ULEA UR6, UR7, UR6, 0x18 ;  /* 0x0000000607068291 */ /* 0x002fe2000f8ec03f */
[----:B------:R-:W-:Y:S01]  /*0780*/  LOP3.LUT R7, R7, 0xc, R4, 0x78, !PT ;  /* 0x0000000c07077812 */ /* 0x000fe200078e7804 */
[----:B------:R-:W-:Y:S01]  /*0790*/  VOTEU.ALL UP0, P0 ;  /* 0x00000000003f7886 */ /* 0x000fe20000000000 */
[----:B------:R-:W-:Y:S01]  /*07a0*/  ISETP.EQ.OR P0, PT, R9, RZ, !P4 ;  /* 0x000000ff0900720c */ /* 0x000fe20006702670 */
[----:B0-----:R-:W-:-:S03]  /*07b0*/  IMAD R13, R15, R22, R10 ;  /* 0x000000160f0d7224 */ /* 0x001fc600078e020a */
[----:B------:R-:W-:-:S04]  /*07c0*/  ISETP.EQ.AND P0, PT, R3, RZ, P0 ;  /* 0x000000ff0300720c */ /* 0x000fc80000702270 */
[C---:B------:R-:W-:Y:S01]  /*07d0*/  @P3 LEA.HI R2, R7.reuse, R7, RZ, 0x1 ;  /* 0x0000000707023211 */ /* 0x040fe200078f08ff */
[----:B------:R-:W0:Y:S02]  /*07e0*/  FENCE.VIEW.ASYNC.S ;  /* 0x00000000000073c6 */ /* 0x000e240000000000 */
[----:B0-----:R0:W1:Y:S01]  /*07f0*/  @!UP0 SYNCS.EXCH.64 URZ, [UR6+0x90], UR4 ;  /* 0x00009004063f85b2 */ /* 0x0010620008000100 */
[----:B------:R-:W-:Y:S02]  /*0800*/  SEL R4, RZ, 0x1, !P0 ;  /* 0x00000001ff047807 */ /* 0x000fe40004000000 */
[----:B------:R-:W-:Y:S02]  /*0810*/  @P3 SHF.R.S32.HI R2, RZ, 0x1, R2 ;  /* 0x00000001ff023819 */ /* 0x000fe40000011402 */
[----:B------:R-:W-:Y:S02]  /*0820*/  ISETP.LT.U32.AND P0, PT, R7, 0x2, !P6 ;  /* 0x000000020700780c */ /* 0x000fe40007701070 */
[----:B------:R-:W-:-:S02]  /*0830*/  @P3 ISETP.NE.AND P4, PT, R2, R13, PT ;  /* 0x0000000d0200320c */ /* 0x000fc40003f85270 */
[----:B------:R-:W-:Y:S02]  /*0840*/  SEL R4, R4, 0x2, P5 ;  /* 0x0000000204047807 */ /* 0x000fe40002800000 */
[----:B------:R-:W-:Y:S02]  /*0850*/  SEL R5, RZ, 0x1, !P0 ;  /* 0x00000001ff057807 */ /* 0x000fe40004000000 */
[----:B------:R-:W-:Y:S01]  /*0860*/  @P3 SEL R6, RZ, 0x1, P4 ;  /* 0x00000001ff063807 */ /* 0x000fe20002000000 */
[----:B------:R0:W2:Y:S01]  /*0870*/  @!UP1 SYNCS.EXCH.64 URZ, [UR6+0x98], UR4 ;  /* 0x00009804063f95b2 */ /* 0x0000a20008000100 */
[----:B------:R-:W-:Y:S01]  /*0880*/  NOP ;  /* 0x0000000000007918 */ /* 0x000fe20000000000 */
[----:B------:R-:W-:Y:S05]  /*0890*/  @!P1 BRA `(.L_x_4) ;  /* 0x0000000000089947 */ /* 0x000fea0003800000 */
[----:B-12-4-:R-:W-:Y:S01]  /*08a0*/  UCGABAR_ARV ;  /* 0x00000000000079c7 */ /* 0x016fe20008000000 */
[----:B------:R-:W-:Y:S05]  /*08b0*/  BRA `(.L_x_5) ;  /* 0x0000000000047947 */ /* 0x000fea0003800000 */
.L_x_4:
[----:B-12-4-:R-:W-:Y:S01]  /*08c0*/  NOP ;  /* 0x0000000000007918 */ /* 0x016fe20000000000 */
.L_x_5:
[----:B------:R-:W1:Y:S01]  /*08d0*/  LDC R2, c[0x0][0x75c] ;  /* 0x0001d700ff027b82 */ /* 0x000e620000000800 */
[----:B------:R-:W-:Y:S01]  /*08e0*/  IMAD.MOV.U32 R3, RZ, RZ, RZ ;  /* 0x000000ffff037224 */ /* 0x000fe200078e00ff */
[----:B-1----:R-:W-:Y:S01]  /*08f0*/  ISETP.NE.AND P3, PT, R2, 0x1, PT ;  /* 0x000000010200780c */ /* 0x002fe20003f65270 */
[----:B------:R-:W-:-:S12]  /*0900*/  IMAD.U32 R2, RZ, RZ, UR8 ;  /* 0x00000008ff027e24 */ /* 0x000fd8000f8e00ff */
[----:B------:R-:W1:Y:S01]  /*0910*/  @P3 LDC R19, c[0x0][0x10] ;  /* 0x00000400ff133b82 */ /* 0x000e620000000800 */
[----:B------:R-:W-:Y:S02]  /*0920*/  @P3 IMAD.MOV.U32 R11, RZ, RZ, RZ ;  /* 0x000000ffff0b3224 */ /* 0x000fe400078e00ff */
[----:B------:R-:W-:-:S05]  /*0930*/  @P3 IMAD.MOV.U32 R13, RZ, RZ, RZ ;  /* 0x000000ffff0d3224 */ /* 0x000fca00078e00ff */
[----:B------:R-:W2:Y:S01]  /*0940*/  @!P3 LDC R17, c[0x0][0xc] ;  /* 0x00000300ff11bb82 */ /* 0x000ea20000000800 */
[----:B-1----:R-:W-:-:S04]  /*0950*/  @P3 IMAD.WIDE.U32 R18, R19, UR8, R10 ;  /* 0x0000000813123c25 */ /* 0x002fc8000f8e000a */
[----:B--2---:R-:W-:-:S04]  /*0960*/  @!P3 IMAD.WIDE.U32 R16, R10, R17, R2 ;  /* 0x000000110a10b225 */ /* 0x004fc800078e0002 */
[----:B------:R-:W-:Y:S02]  /*0970*/  @P3 IMAD.MOV.U32 R2, RZ, RZ, R18 ;  /* 0x000000ffff023224 */ /* 0x000fe400078e0012 */
[----:B------:R-:W-:Y:S02]  /*0980*/  @P3 IMAD.IADD R3, R19, 0x1, R13 ;  /* 0x0000000113033824 */ /* 0x000fe400078e020d */
[----:B------:R-:W-:Y:S02]  /*0990*/  @!P3 IMAD.MOV.U32 R2, RZ, RZ, R16 ;  /* 0x000000ffff02b224 */ /* 0x000fe400078e0010 */
[----:B------:R-:W-:Y:S01]  /*09a0*/  @!P3 IMAD.MOV.U32 R3, RZ, RZ, R17 ;  /* 0x000000ffff03b224 */ /* 0x000fe200078e0011 */
[----:B------:R-:W-:Y:S06]  /*09b0*/  @!P1 BRA `(.L_x_6) ;  /* 0x00000000000c9947 */ /* 0x000fec0003800000 */
[----:B------:R-:W-:Y:S01]  /*09c0*/  UCGABAR_WAIT ;  /* 0x0000000000007dc7 */ /* 0x000fe20008000000 */
[----:B------:R-:W-:Y:S01]  /*09d0*/  CCTL.IVALL ;  /* 0x00000000ff00798f */ /* 0x000fe20002000000 */
[----:B------:R-:W-:Y:S05]  /*09e0*/  BRA `(.L_x_7) ;  /* 0x0000000000047947 */ /* 0x000fea0003800000 */
.L_x_6:
[----:B------:R-:W-:Y:S06]  /*09f0*/  BAR.SYNC.DEFER_BLOCKING 0x0 ;  /* 0x0000000000007b1d */ /* 0x000fec0000010000 */
.L_x_7:
[----:B------:R-:W-:Y:S05]  /*0a00*/  @!P2 BRA `(.L_x_8) ;  /* 0x0000006000f8a947 */ /* 0x000fea0003800000 */
[----:B------:R-:W-:-:S13]  /*0a10*/  ISETP.GT.U32.AND P0, PT, R14, 0x1, PT ;  /* 0x000000010e00780c */ /* 0x000fda0003f04070 */
[----:B0-----:R-:W-:Y:S05]  /*0a20*/  @P0 EXIT ;  /* 0x000000000000094d */ /* 0x001fea0003800000 */
[----:B------:R-:W-:Y:S01]  /*0a30*/  ULDC.64 UR4, c[0x0][0x750] ;  /* 0x0001d40000047ab9 */ /* 0x000fe20000000a00 */
[----:B------:R-:W-:Y:S01]  /*0a40*/  PRMT R14, RZ, 0x7610, R14 ;  /* 0x00007610ff0e7816 */ /* 0x000fe2000000000e */
[----:B------:R-:W-:Y:S01]  /*0a50*/  IMAD.MOV.U32 R16, RZ, RZ, -0x1 ;  /* 0xffffffffff107424 */ /* 0x000fe200078e00ff */
[----:B------:R-:W-:Y:S01]  /*0a60*/  ISETP.GE.U32.AND P0, PT, R2, UR4, PT ;  /* 0x0000000402007c0c */ /* 0x000fe2000bf06070 */
[----:B------:R-:W-:Y:S02]  /*0a70*/  IMAD.MOV.U32 R18, RZ, RZ, -0x1 ;  /* 0xffffffffff127424 */ /* 0x000fe400078e00ff */
[----:B------:R-:W-:Y:S01]  /*0a80*/  IMAD.MOV.U32 R13, RZ, RZ, -0x1 ;  /* 0xffffffffff0d7424 */ /* 0x000fe200078e00ff */
[----:B------:R-:W-:-:S13]  /*0a90*/  ISETP.GE.U32.AND.EX P0, PT, R3, UR5, PT, P0 ;  /* 0x0000000503007c0c */ /* 0x000fda000bf06100 */
[----:B------:R-:W-:Y:S05]  /*0aa0*/  @P0 BRA `(.L_x_9) ;  /* 0x0000000400280947 */ /* 0x000fea0003800000 */
[----:B------:R-:W0:Y:S01]  /*0ab0*/  LDC.64 R24, c[0x0][0x728] ;  /* 0x0001ca00ff187b82 */ /* 0x000e220000000a00 */
[----:B------:R-:W-:Y:S02]  /*0ac0*/  IMAD.MOV.U32 R16, RZ, RZ, R2 ;  /* 0x000000ffff107224 */ /* 0x000fe400078e0002 */
[----:B------:R-:W-:-:S05]  /*0ad0*/  IMAD.MOV.U32 R17, RZ, RZ, R3 ;  /* 0x000000ffff117224 */ /* 0x000fca00078e0003 */
[----:B------:R-:W1:Y:S08]  /*0ae0*/  LDC R14, c[0x0][0x730] ;  /* 0x0001cc00ff0e7b82 */ /* 0x000e700000000800 */
[----:B------:R-:W2:Y:S01]  /*0af0*/  LDC.64 R26, c[0x0][0x720] ;  /* 0x0001c800ff1a7b82 */ /* 0x000ea20000000a00 */
[----:B0-----:R-:W-:-:S04]  /*0b00*/  ISETP.NE.U32.AND P0, PT, R24, RZ, PT ;  /* 0x000000ff1800720c */ /* 0x001fc80003f05070 */
[----:B------:R-:W-:-:S13]  /*0b10*/  ISETP.NE.AND.EX P0, PT, R25, RZ, PT, P0 ;  /* 0x000000ff1900720c */ /* 0x000fda0003f05300 */
[----:B-12---:R-:W-:Y:S05]  /*0b20*/  @!P0 BRA `(.L_x_10) ;  /* 0x0000000000288947 */ /* 0x006fea0003800000 */
[----:B------:R-:W0:Y:S02]  /*0b30*/  LDC R9, c[0x0][0x734] ;  /* 0x0001cd00ff097b82 */ /* 0x000e240000000800 */
[----:B0-----:R-:W-:-:S05]  /*0b40*/  IADD3 R9, P0, R2, R9, RZ ;  /* 0x0000000902097210 */ /* 0x001fca0007f1e0ff */
[----:B------:R-:W-:-:S04]  /*0b50*/  IMAD.X R13, RZ, RZ, R3, P0 ;  /* 0x000000ffff0d7224 */ /* 0x000fc800000e0603 */
[----:B------:R-:W-:-:S04]  /*0b60*/  IMAD.WIDE.U32 R16, R13, R24, RZ ;  /* 0x000000180d107225 */ /* 0x000fc800078e00ff */
[----:B------:R-:W-:-:S04]  /*0b70*/  IMAD.WIDE.U32 R18, P0, R9, R25, R16 ;  /* 0x0000001909127225 */ /* 0x000fc80007800010 */
[----:B------:R-:W-:-:S04]  /*0b80*/  IMAD.WIDE.U32 R16, R9, R24, RZ ;  /* 0x0000001809107225 */ /* 0x000fc800078e00ff */
[----:B------:R-:W-:Y:S01]  /*0b90*/  IMAD.X R21, RZ, RZ, RZ, P0 ;  /* 0x000000ffff157224 */ /* 0x000fe200000e06ff */
[----:B------:R-:W-:Y:S01]  /*0ba0*/  IADD3 RZ, P0, R17, R18, RZ ;  /* 0x0000001211ff7210 */ /* 0x000fe20007f1e0ff */
[----:B------:R-:W-:-:S04]  /*0bb0*/  IMAD.MOV.U32 R20, RZ, RZ, R19 ;  /* 0x000000ffff147224 */ /* 0x000fc800078e0013 */
[----:B------:R-:W-:-:S08]  /*0bc0*/  IMAD.WIDE.U32.X R16, R13, R25, R20, P0 ;  /* 0x000000190d107225 */ /* 0x000fd000000e0414 */
.L_x_10:
[----:B------:R-:W0:Y:S01]  /*0bd0*/  LDC.64 R30, c[0x0][0x740] ;  /* 0x0001d000ff1e7b82 */ /* 0x000e220000000a00 */
[--C-:B------:R-:W-:Y:S01]  /*0be0*/  SHF.R.U64 R29, R16, R14, R17.reuse ;  /* 0x0000000e101d7219 */ /* 0x100fe20000001211 */
[----:B------:R-:W-:Y:S01]  /*0bf0*/  IMAD R33, R15, R22, R10 ;  /* 0x000000160f217224 */ /* 0x000fe200078e020a */
[----:B------:R-:W-:Y:S01]  /*0c00*/  SHF.R.U32.HI R9, RZ, R14, R17 ;  /* 0x0000000eff097219 */ /* 0x000fe20000011611 */
[----:B------:R-:W-:Y:S01]  /*0c10*/  IMAD.MOV.U32 R25, RZ, RZ, 0x1 ;  /* 0x00000001ff197424 */ /* 0x000fe200078e00ff */
[----:B------:R-:W-:-:S03]  /*0c20*/  IADD3 R11, P0, RZ, -R29, RZ ;  /* 0x8000001dff0b7210 */ /* 0x000fc60007f1e0ff */
[----:B------:R-:W1:Y:S02]  /*0c30*/  LDC R20, c[0x0][0x718] ;  /* 0x0001c600ff147b82 */ /* 0x000e640000000800 */
[----:B------:R-:W-:Y:S02]  /*0c40*/  IMAD.X R9, RZ, RZ, ~R9, P0 ;  /* 0x000000ffff097224 */ /* 0x000fe400000e0e09 */
[----:B------:R-:W-:-:S04]  /*0c50*/  IMAD.WIDE.U32 R16, R11, R26, R2 ;  /* 0x0000001a0b107225 */ /* 0x000fc800078e0002 */
[----:B------:R-:W2:Y:S01]  /*0c60*/  LDC R24, c[0x0][0x708] ;  /* 0x0001c200ff187b82 */ /* 0x000ea20000000800 */
[----:B------:R-:W-:Y:S02]  /*0c70*/  IMAD R14, R9, R26, RZ ;  /* 0x0000001a090e7224 */ /* 0x000fe400078e02ff */
[----:B------:R-:W-:Y:S02]  /*0c80*/  IMAD.MOV.U32 R9, RZ, RZ, -0x1 ;  /* 0xffffffffff097424 */ /* 0x000fe400078e00ff */
[----:B------:R-:W-:-:S03]  /*0c90*/  IMAD R11, R11, R27, R14 ;  /* 0x0000001b0b0b7224 */ /* 0x000fc600078e020e */
[----:B------:R-:W3:Y:S01]  /*0ca0*/  LDC R28, c[0x0][0x758] ;  /* 0x0001d600ff1c7b82 */ /* 0x000ee20000000800 */
[----:B------:R-:W-:Y:S01]  /*0cb0*/  IMAD.IADD R11, R17, 0x1, R11 ;  /* 0x00000001110b7824 */ /* 0x000fe200078e020b */
[----:B0-----:R-:W-:-:S04]  /*0cc0*/  ISETP.NE.U32.AND P0, PT, R30, RZ, PT ;  /* 0x000000ff1e00720c */ /* 0x001fc80003f05070 */
[----:B------:R-:W-:Y:S02]  /*0cd0*/  ISETP.NE.AND.EX P0, PT, R31, RZ, PT, P0 ;  /* 0x000000ff1f00720c */ /* 0x000fe40003f05300 */
[----:B------:R-:W0:Y:S01]  /*0ce0*/  LDC R26, c[0x0][0x700] ;  /* 0x0001c000ff1a7b82 */ /* 0x000e220000000800 */
[-CC-:B-1----:R-:W-:Y:S02]  /*0cf0*/  SHF.R.U64 R18, R16, R20.reuse, R11.reuse ;  /* 0x0000001410127219 */ /* 0x182fe4000000120b */
[----:B------:R-:W-:-:S05]  /*0d00*/  SHF.R.U32.HI R11, RZ, R20, R11 ;  /* 0x00000014ff0b7219 */ /* 0x000fca000001160b */
[----:B------:R-:W1:Y:S01]  /*0d10*/  LDC R21, c[0x0][0x748] ;  /* 0x0001d200ff157b82 */ /* 0x000e620000000800 */
[-CC-:B--2---:R-:W-:Y:S02]  /*0d20*/  SHF.R.U64 R20, R18, R24.reuse, R11.reuse ;  /* 0x0000001812147219 */ /* 0x184fe4000000120b */
[----:B------:R-:W-:-:S05]  /*0d30*/  SHF.R.U32.HI R11, RZ, R24, R11 ;  /* 0x00000018ff0b7219 */ /* 0x000fca000001160b */
[----:B------:R-:W2:Y:S01]  /*0d40*/  LDC R23, c[0x0][0x738] ;  /* 0x0001ce00ff177b82 */ /* 0x000ea20000000800 */
[-CC-:B---3--:R-:W-:Y:S02]  /*0d50*/  SHF.R.U64 R22, R20, R28.reuse, R11.reuse ;  /* 0x0000001c14167219 */ /* 0x188fe4000000120b */
[-C--:B------:R-:W-:Y:S02]  /*0d60*/  SHF.L.U32 R9, R9, R28.reuse, RZ ;  /* 0x0000001c09097219 */ /* 0x080fe400000006ff */
[----:B------:R-:W-:Y:S01]  /*0d70*/  SHF.R.U32.HI R11, RZ, R28, R11 ;  /* 0x0000001cff0b7219 */ /* 0x000fe2000001160b */
[----:B------:R-:W-:Y:S01]  /*0d80*/  IMAD.MOV.U32 R10, RZ, RZ, R22 ;  /* 0x000000ffff0a7224 */ /* 0x000fe200078e0016 */
[----:B------:R-:W-:Y:S01]  /*0d90*/  LOP3.LUT R13, RZ, R9, RZ, 0x33, !PT ;  /* 0x00000009ff0d7212 */ /* 0x000fe200078e33ff */
[----:B------:R-:W3:Y:S01]  /*0da0*/  LDC R27, c[0x0][0x710] ;  /* 0x0001c400ff1b7b82 */ /* 0x000ee20000000800 */
[----:B------:R-:W-:Y:S05]  /*0db0*/  @!P0 BRA `(.L_x_11) ;  /* 0x0000000000288947 */ /* 0x000fea0003800000 */
[----:B------:R-:W4:Y:S02]  /*0dc0*/  LDC R9, c[0x0][0x74c] ;  /* 0x0001d300ff097b82 */ /* 0x000f240000000800 */
[----:B----4-:R-:W-:-:S05]  /*0dd0*/  IADD3 R9, P0, R22, R9, RZ ;  /* 0x0000000916097210 */ /* 0x010fca0007f1e0ff */
        /* <DEDUP_REMOVED lines=8> */
.L_x_11:
[----:B-1----:R-:W-:Y:S02]  /*0e60*/  SHF.R.U64 R11, R10, R21, R11 ;  /* 0x000000150a0b7219 */ /* 0x002fe4000000120b */
[----:B------:R-:W-:Y:S01]  /*0e70*/  LOP3.LUT R10, R20, R13, RZ, 0xc0, !PT ;  /* 0x0000000d140a7212 */ /* 0x000fe200078ec0ff */
[----:B0-----:R-:W-:Y:S01]  /*0e80*/  VIADD R13, R26, 0xffffffff ;  /* 0xffffffff1a0d7836 */ /* 0x001fe20000000000 */
[----:B------:R-:W-:Y:S01]  /*0e90*/  SHF.L.U32 R9, R25, R28, RZ ;  /* 0x0000001c19097219 */ /* 0x000fe200000006ff */
[----:B------:R-:W-:Y:S01]  /*0ea0*/  IMAD.MOV R14, RZ, RZ, -R11 ;  /* 0x000000ffff0e7224 */ /* 0x000fe200078e0a0b */
[----:B------:R-:W-:Y:S02]  /*0eb0*/  SEL R12, R12, R33, !P3 ;  /* 0x000000210c0c7207 */ /* 0x000fe40005800000 */
[----:B------:R-:W-:Y:S01]  /*0ec0*/  LOP3.LUT R13, R18, R13, RZ, 0xc0, !PT ;  /* 0x0000000d120d7212 */ /* 0x000fe200078ec0ff */
[----:B------:R-:W-:Y:S02]  /*0ed0*/  IMAD R11, R9, R11, R10 ;  /* 0x0000000b090b7224 */ /* 0x000fe400078e020a */
[----:B--2---:R-:W-:-:S02]  /*0ee0*/  IMAD R9, R14, R23, R22 ;  /* 0x000000170e097224 */ /* 0x004fc400078e0216 */
[----:B---3--:R-:W-:Y:S02]  /*0ef0*/  IMAD R12, R11, R27, R12 ;  /* 0x0000001b0b0c7224 */ /* 0x008fe400078e020c */
[----:B------:R-:W-:Y:S02]  /*0f00*/  IMAD R9, R9, R26, R13 ;  /* 0x0000001a09097224 */ /* 0x000fe400078e020d */
[----:B------:R-:W-:Y:S02]  /*0f10*/  IMAD.MOV.U32 R14, RZ, RZ, 0x1 ;  /* 0x00000001ff0e7424 */ /* 0x000fe400078e00ff */
[----:B------:R-:W-:Y:S01]  /*0f20*/  IMAD.MOV.U32 R13, RZ, RZ, R29 ;  /* 0x000000ffff0d7224 */ /* 0x000fe200078e001d */
[----:B------:R-:W-:Y:S02]  /*0f30*/  SEL R18, R9, R12, !P3 ;  /* 0x0000000c09127207 */ /* 0x000fe40005800000 */
[----:B------:R-:W-:-:S07]  /*0f40*/  SEL R16, R12, R9, !P3 ;  /* 0x000000090c107207 */ /* 0x000fce0005800000 */
.L_x_9:
[----:B------:R-:W-:-:S08]  /*0f50*/  NOP ;  /* 0x0000000000007918 */ /* 0x000fd00000000000 */
[----:B------:R-:W0:Y:S02]  /*0f60*/  USETMAXREG.TRY_ALLOC.CTAPOOL UP0, 0xe8 ;  /* 0x000000e8000079c8 */ /* 0x000e240008000600 */
[----:B0-----:R-:W-:-:S13]  /*0f70*/  PLOP3.LUT P0, PT, PT, PT, UP0, 0x80, 0x0 ;  /* 0x000000000000781c */ /* 0x001fda0003f0f008 */
[----:B------:R-:W-:Y:S05]  /*0f80*/  @!P0 BRA `(.L_x_9) ;  /* 0xfffffffc00f08947 */ /* 0x000fea000383ffff */
[----:B------:R-:W-:Y:S01]  /*0f90*/  ULDC.64 UR4, c[0x0][0x698] ;  /* 0x0001a60000047ab9 */ /* 0x000fe20000000a00 */
[----:B------:R-:W-:Y:S01]  /*0fa0*/  ULDC.64 UR14, c[0x0][0x208] ;  /* 0x00008200000e7ab9 */ /* 0x000fe20000000a00 */
[----:B------:R-:W-:-:S04]  /*0fb0*/  ISETP.NE.U32.AND P0, PT, RZ, UR4, PT ;  /* 0x00000004ff007c0c */ /* 0x000fc8000bf05070 */
[----:B------:R-:W-:-:S13]  /*0fc0*/  ISETP.NE.AND.EX P0, PT, RZ, UR5, PT, P0 ;  /* 0x00000005ff007c0c */ /* 0x000fda000bf05300 */
[----:B------:R-:W-:Y:S05]  /*0fd0*/  @!P0 BRA `(.L_x_12) ;  /* 0x00000000001c8947 */ /* 0x000fea0003800000 */
[----:B------:R-:W0:Y:S02]  /*0fe0*/  LDC.64 R10, c[0x0][0x698] ;  /* 0x0001a600ff0a7b82 */ /* 0x000e240000000a00 */
[----:B0-----:R-:W2:Y:S02]  /*0ff0*/  LDG.E.64 R10, desc[UR14][R10.64] ;  /* 0x0000000e0a0a7981 */ /* 0x001ea4000c1e1b00 */
[----:B--2---:R-:W-:-:S04]  /*1000*/  ISETP.NE.U32.AND P0, PT, R10, RZ, PT ;  /* 0x000000ff0a00720c */ /* 0x004fc80003f05070 */
[----:B------:R-:W-:-:S13]  /*1010*/  ISETP.NE.AND.EX P0, PT, R11, RZ, PT, P0 ;  /* 0x000000ff0b00720c */ /* 0x000fda0003f05300 */
[----:B------:R-:W-:Y:S05]  /*1020*/  @!P0 BRA `(.L_x_12) ;  /* 0x0000000000088947 */ /* 0x000fea0003800000 */
[----:B------:R0:W5:Y:S01]  /*1030*/  LD.E R9, desc[UR14][R10.64] ;  /* 0x0000000e0a097980 */ /* 0x000162000c101900 */
[----:B------:R-:W-:Y:S05]  /*1040*/  BRA `(.L_x_13) ;  /* 0x0000000000207947 */ /* 0x000fea0003800000 */
.L_x_12:
[----:B------:R-:W-:Y:S02]  /*1050*/  ULDC.64 UR4, c[0x0][0x688] ;  /* 0x0001a20000047ab9 */ /* 0x000fe40000000a00 */
[----:B------:R-:W-:-:S04]  /*1060*/  ISETP.NE.U32.AND P0, PT, RZ, UR4, PT ;  /* 0x00000004ff007c0c */ /* 0x000fc8000bf05070 */
[----:B------:R-:W-:-:S13]  /*1070*/  ISETP.NE.AND.EX P0, PT, RZ, UR5, PT, P0 ;  /* 0x00000005ff007c0c */ /* 0x000fda000bf05300 */
[----:B------:R-:W-:Y:S05]  /*1080*/  @!P0 BRA `(.L_x_14) ;  /* 0x00000000000c8947 */ /* 0x000fea0003800000 */
[----:B------:R-:W0:Y:S02]  /*1090*/  LDC.64 R10, c[0x0][0x688] ;  /* 0x0001a200ff0a7b82 */ /* 0x000e240000000a00 */
[----:B0-----:R1:W5:Y:S01]  /*10a0*/  LDG.E R9, desc[UR14][R10.64] ;  /* 0x0000000e0a097981 */ /* 0x001362000c1e1900 */
[----:B------:R-:W-:Y:S05]  /*10b0*/  BRA `(.L_x_13) ;  /* 0x0000000000047947 */ /* 0x000fea0003800000 */
.L_x_14:
[----:B------:R-:W2:Y:S02]  /*10c0*/  LDC R9, c[0x0][0x680] ;  /* 0x0001a000ff097b82 */ /* 0x000ea40000000800 */
.L_x_13:
[----:B------:R-:W-:Y:S02]  /*10d0*/  ULDC.64 UR4, c[0x0][0x6a0] ;  /* 0x0001a80000047ab9 */ /* 0x000fe40000000a00 */
[----:B------:R-:W-:-:S04]  /*10e0*/  ISETP.NE.U32.AND P0, PT, RZ, UR4, PT ;  /* 0x00000004ff007c0c */ /* 0x000fc8000bf05070 */
[----:B------:R-:W-:-:S13]  /*10f0*/  ISETP.NE.AND.EX P0, PT, RZ, UR5, PT, P0 ;  /* 0x00000005ff007c0c */ /* 0x000fda000bf05300 */
[----:B------:R-:W-:Y:S05]  /*1100*/  @!P0 BRA `(.L_x_15) ;  /* 0x00000000001c8947 */ /* 0x000fea0003800000 */
[----:B01----:R-:W0:Y:S02]  /*1110*/  LDC.64 R10, c[0x0][0x6a0] ;  /* 0x0001a800ff0a7b82 */ /* 0x003e240000000a00 */
[----:B0-----:R-:W3:Y:S02]  /*1120*/  LDG.E.64 R10, desc[UR14][R10.64] ;  /* 0x0000000e0a0a7981 */ /* 0x001ee4000c1e1b00 */
[----:B---3--:R-:W-:-:S04]  /*1130*/  ISETP.NE.U32.AND P0, PT, R10, RZ, PT ;  /* 0x000000ff0a00720c */ /* 0x008fc80003f05070 */
[----:B------:R-:W-:-:S13]  /*1140*/  ISETP.NE.AND.EX P0, PT, R11, RZ, PT, P0 ;  /* 0x000000ff0b00720c */ /* 0x000fda0003f05300 */
[----:B------:R-:W-:Y:S05]  /*1150*/  @!P0 BRA `(.L_x_15) ;  /* 0x0000000000088947 */ /* 0x000fea0003800000 */
[----:B------:R0:W5:Y:S01]  /*1160*/  LD.E R10, desc[UR14][R10.64] ;  /* 0x0000000e0a0a7980 */ /* 0x000162000c101900 */
[----:B------:R-:W-:Y:S05]  /*1170*/  BRA `(.L_x_16) ;  /* 0x0000000000207947 */ /* 0x000fea0003800000 */
.L_x_15:
[----:B------:R-:W-:Y:S02]  /*1180*/  ULDC.64 UR4, c[0x0][0x690] ;  /* 0x0001a40000047ab9 */ /* 0x000fe40000000a00 */
[----:B------:R-:W-:-:S04]  /*1190*/  ISETP.NE.U32.AND P0, PT, RZ, UR4, PT ;  /* 0x00000004ff007c0c */ /* 0x000fc8000bf05070 */
[----:B------:R-:W-:-:S13]  /*11a0*/  ISETP.NE.AND.EX P0, PT, RZ, UR5, PT, P0 ;  /* 0x00000005ff007c0c */ /* 0x000fda000bf05300 */
[----:B------:R-:W-:Y:S05]  /*11b0*/  @!P0 BRA `(.L_x_17) ;  /* 0x00000000000c8947 */ /* 0x000fea0003800000 */
[----:B01----:R-:W0:Y:S02]  /*11c0*/  LDC.64 R10, c[0x0][0x690] ;  /* 0x0001a400ff0a7b82 */ /* 0x003e240000000a00 */
[----:B0-----:R1:W5:Y:S01]  /*11d0*/  LDG.E R10, desc[UR14][R10.64] ;  /* 0x0000000e0a0a7981 */ /* 0x001362000c1e1900 */
[----:B------:R-:W-:Y:S05]  /*11e0*/  BRA `(.L_x_16) ;  /* 0x0000000000047947 */ /* 0x000fea0003800000 */
.L_x_17:
[----:B01----:R-:W3:Y:S02]  /*11f0*/  LDC R10, c[0x0][0x684] ;  /* 0x0001a100ff0a7b82 */ /* 0x003ee40000000800 */
.L_x_16:
[----:B------:R-:W-:-:S13]  /*1200*/  LOP3.LUT P0, RZ, R14, 0xff, RZ, 0xc0, !PT ;  /* 0x000000ff0eff7812 */ /* 0x000fda000780c0ff */
[----:B------:R-:W-:Y:S05]  /*1210*/  @!P0 EXIT ;  /* 0x000000000000894d */ /* 0x000fea0003800000 */
[----:B------:R-:W-:Y:S01]  /*1220*/  ULDC UR4, c[0x0][0x28c] ;  /* 0x0000a30000047ab9 */ /* 0x000fe20000000800 */
[----:B------:R-:W-:Y:S01]  /*1230*/  LOP3.LUT R94, R4, 0x1, RZ, 0xfc, !PT ;  /* 0x00000001045e7812 */ /* 0x000fe200078efcff */
[----:B------:R-:W-:-:S04]  /*1240*/  UIADD3 UR4, UR4, 0x7f, URZ ;  /* 0x0000007f04047890 */ /* 0x000fc8000fffe03f */
[----:B------:R-:W-:-:S04]  /*1250*/  USHF.R.S32.HI UR5, URZ, 0x1f, UR4 ;  /* 0x0000001f3f057899 */ /* 0x000fc80008011404 */
[----:B------:R-:W-:-:S03]  /*1260*/  ULEA.HI UR5, UR5, UR4, URZ, 0x7 ;  /* 0x0000000405057291 */ /* 0x000fc6000f8f383f */
[----:B------:R-:W-:Y:S01]  /*1270*/  UMOV UR4, URZ ;  /* 0x0000003f00047c82 */ /* 0x000fe20008000000 */
[----:B------:R-:W-:-:S03]  /*1280*/  USHF.R.S32.HI UR6, URZ, 0x7, UR5 ;  /* 0x000000073f067899 */ /* 0x000fc60008011405 */
[----:B------:R-:W-:-:S09]  /*1290*/  UMOV UR5, URZ ;  /* 0x0000003f00057c82 */ /* 0x000fd20008000000 */
.L_x_154:
[----:B01----:R-:W-:Y:S02]  /*12a0*/  LOP3.LUT R11, R0, 0x80, RZ, 0xc0, !PT ;  /* 0x00000080000b7812 */ /* 0x003fe400078ec0ff */
[----:B------:R-:W-:Y:S02]  /*12b0*/  CS2R R24, SRZ ;  /* 0x0000000000187805 */ /* 0x000fe4000001ff00 */
[----:B------:R-:W-:Y:S02]  /*12c0*/  CS2R R26, SRZ ;  /* 0x00000000001a7805 */ /* 0x000fe4000001ff00 */
[----:B------:R-:W-:Y:S02]  /*12d0*/  CS2R R28, SRZ ;  /* 0x00000000001c7805 */ /* 0x000fe4000001ff00 */
[----:B------:R-:W-:Y:S02]  /*12e0*/  SHF.R.U32.HI R12, RZ, 0x7, R11 ;  /* 0x00000007ff0c7819 */ /* 0x000fe4000001160b */
[----:B------:R-:W-:-:S02]  /*12f0*/  CS2R R30, SRZ ;  /* 0x00000000001e7805 */ /* 0x000fc4000001ff00 */
[----:B------:R-:W-:Y:S02]  /*1300*/  VIMNMX R11, RZ, UR6, PT ;  /* 0x00000006ff0b7c48 */ /* 0x000fe4000bfe0100 */
[----:B----4-:R-:W-:Y:S02]  /*1310*/  CS2R R32, SRZ ;  /* 0x0000000000207805 */ /* 0x010fe4000001ff00 */
[----:B------:R-:W-:Y:S02]  /*1320*/  CS2R R34, SRZ ;  /* 0x0000000000227805 */ /* 0x000fe4000001ff00 */
[----:B------:R-:W-:Y:S01]  /*1330*/  CS2R R36, SRZ ;  /* 0x0000000000247805 */ /* 0x000fe2000001ff00 */
[----:B------:R-:W0:Y:S01]  /*1340*/  SHFL.IDX PT, R12, R12, RZ, 0x1f ;  /* 0x00001fff0c0c7589 */ /* 0x000e2200000e0000 */
[----:B------:R-:W-:Y:S02]  /*1350*/  IADD3 R11, -R11, UR6, RZ ;  /* 0x000000060b0b7c10 */ /* 0x000fe4000fffe1ff */
[----:B------:R-:W-:-:S02]  /*1360*/  CS2R R38, SRZ ;  /* 0x0000000000267805 */ /* 0x000fc4000001ff00 */
[----:B------:R-:W-:Y:S02]  /*1370*/  CS2R R40, SRZ ;  /* 0x0000000000287805 */ /* 0x000fe4000001ff00 */
[----:B------:R-:W-:Y:S02]  /*1380*/  CS2R R42, SRZ ;  /* 0x00000000002a7805 */ /* 0x000fe4000001ff00 */
[----:B------:R-:W-:Y:S02]  /*1390*/  ISETP.GE.AND P0, PT, R11, 0x1, PT ;  /* 0x000000010b00780c */ /* 0x000fe40003f06270 */
[----:B------:R-:W-:Y:S02]  /*13a0*/  CS2R R44, SRZ ;  /* 0x00000000002c7805 */ /* 0x000fe4000001ff00 */
[----:B------:R-:W-:Y:S02]  /*13b0*/  CS2R R46, SRZ ;  /* 0x00000000002e7805 */ /* 0x000fe4000001ff00 */
[----:B------:R-:W-:-:S02]  /*13c0*/  CS2R R48, SRZ ;  /* 0x0000000000307805 */ /* 0x000fc4000001ff00 */
[----:B------:R-:W-:Y:S02]  /*13d0*/  CS2R R50, SRZ ;  /* 0x0000000000327805 */ /* 0x000fe4000001ff00 */
[----:B------:R-:W-:Y:S02]  /*13e0*/  CS2R R52, SRZ ;  /* 0x0000000000347805 */ /* 0x000fe4000001ff00 */
[----:B------:R-:W-:Y:S02]  /*13f0*/  CS2R R54, SRZ ;  /* 0x0000000000367805 */ /* 0x000fe4000001ff00 */
        /* <DEDUP_REMOVED lines=12> */
[----:B0-----:R-:W-:Y:S02]  /*14c0*/  R2UR UR7, R12 ;  /* 0x000000000c0772ca */ /* 0x001fe400000e0000 */
[----:B------:R-:W-:Y:S02]  /*14d0*/  CS2R R80, SRZ ;  /* 0x0000000000507805 */ /* 0x000fe4000001ff00 */
[----:B------:R-:W-:-:S02]  /*14e0*/  CS2R R82, SRZ ;  /* 0x0000000000527805 */ /* 0x000fc4000001ff00 */
[----:B------:R-:W-:Y:S02]  /*14f0*/  CS2R R84, SRZ ;  /* 0x0000000000547805 */ /* 0x000fe4000001ff00 */
[----:B------:R-:W-:Y:S01]  /*1500*/  CS2R R86, SRZ ;  /* 0x0000000000567805 */ /* 0x000fe2000001ff00 */
[----:B--2--5:R-:W-:Y:S06]  /*1510*/  @!P0 BRA `(.L_x_18) ;  /* 0x0000000400408947 */ /* 0x024fec0003800000 */
[----:B------:R-:W0:Y:S01]  /*1520*/  S2UR UR10, SR_CgaCtaId ;  /* 0x00000000000a79c3 */ /* 0x000e220000008800 */
[----:B------:R-:W-:Y:S01]  /*1530*/  ULEA.HI UR8, UR7, UR7, URZ, 0x1 ;  /* 0x0000000707087291 */ /* 0x000fe2000f8f083f */
[----:B------:R-:W-:Y:S01]  /*1540*/  IMAD.U32 R21, RZ, RZ, UR4 ;  /* 0x00000004ff157e24 */ /* 0x000fe2000f8e00ff */
[----:B------:R-:W-:Y:S01]  /*1550*/  UMOV UR9, 0x400 ;  /* 0x0000040000097882 */ /* 0x000fe20000000000 */
[----:B------:R-:W-:Y:S01]  /*1560*/  IMAD.U32 R12, RZ, RZ, UR5 ;  /* 0x00000005ff0c7e24 */ /* 0x000fe2000f8e00ff */
[----:B------:R-:W-:Y:S02]  /*1570*/  ULOP3.LUT UR8, UR8, 0xffffe, URZ, 0xc0, !UPT ;  /* 0x000ffffe08087892 */ /* 0x000fe4000f8ec03f */
[----:B------:R-:W-:Y:S02]  /*1580*/  UPLOP3.LUT UP0, UPT, UPT, UPT, UPT, 0x40, 0x0 ;  /* 0x000000000000789c */ /* 0x000fe40003f0e870 */
[----:B------:R-:W-:Y:S01]  /*1590*/  UIADD3 UR8, UR7, -UR8, URZ ;  /* 0x8000000807087290 */ /* 0x000fe2000fffe03f */
[----:B------:R-:W-:Y:S01]  /*15a0*/  UMOV UR12, UR5 ;  /* 0x00000005000c7c82 */ /* 0x000fe20008000000 */
[----:B0-----:R-:W-:-:S04]  /*15b0*/  ULEA UR9, UR10, UR9, 0x18 ;  /* 0x000000090a097291 */ /* 0x001fc8000f8ec03f */
[----:B------:R-:W-:-:S04]  /*15c0*/  ULEA UR8, UR8, UR9, 0xc ;  /* 0x0000000908087291 */ /* 0x000fc8000f8e603f */
[----:B------:R-:W-:-:S04]  /*15d0*/  UIADD3 UR8, UR8, 0x180, URZ ;  /* 0x0000018008087890 */ /* 0x000fc8000fffe03f */
[----:B------:R-:W-:-:S04]  /*15e0*/  USHF.R.U32.HI UR8, URZ, 0x4, UR8 ;  /* 0x000000043f087899 */ /* 0x000fc80008011608 */
[----:B------:R-:W-:-:S12]  /*15f0*/  ULOP3.LUT UR7, UR8, 0x3fff, URZ, 0xc0, !UPT ;  /* 0x00003fff08077892 */ /* 0x000fd8000f8ec03f */
.L_x_25:
[----:B------:R-:W-:-:S13]  /*1600*/  ISETP.NE.AND P1, PT, R94, 0x3, PT ;  /* 0x000000035e00780c */ /* 0x000fda0003f25270 */
[----:B01----:R-:W-:Y:S05]  /*1610*/  @!P1 BRA `(.L_x_19) ;  /* 0x0000000000049947 */ /* 0x003fea0003800000 */
[----:B------:R-:W-:Y:S01]  /*1620*/  BPT.TRAP 0x1 ;  /* 0x000000040000795c */ /* 0x000fe20000300000 */
.L_x_19:
[----:B------:R-:W0:Y:S01]  /*1630*/  S2UR UR9, SR_CgaCtaId ;  /* 0x00000000000979c3 */ /* 0x000e220000008800 */
[----:B------:R-:W-:Y:S01]  /*1640*/  UMOV UR8, 0x400 ;  /* 0x0000040000087882 */ /* 0x000fe20000000000 */
[----:B------:R-:W-:Y:S01]  /*1650*/  SHF.L.U32 R19, R21, 0x1f, RZ ;  /* 0x0000001f15137819 */ /* 0x000fe200000006ff */
[----:B0-----:R-:W-:-:S04]  /*1660*/  ULEA UR13, UR9, UR8, 0x18 ;  /* 0x00000008090d7291 */ /* 0x001fc8000f8ec03f */
[----:B------:R-:W-:-:S09]  /*1670*/  ULEA UR8, UR12, UR13, 0x3 ;  /* 0x0000000d0c087291 */ /* 0x000fd2000f8e183f */
[----:B------:R0:W1:Y:S01]  /*1680*/  SYNCS.PHASECHK.TRANS64.TRYWAIT P0, [UR8], R19 ;  /* 0x00000013ff0075a7 */ /* 0x0000620008000148 */
[----:B------:R-:W-:Y:S05]  /*1690*/  @!P1 BRA `(.L_x_20) ;  /* 0x0000000000049947 */ /* 0x000fea0003800000 */
[----:B------:R-:W-:Y:S01]  /*16a0*/  BPT.TRAP 0x1 ;  /* 0x000000040000795c */ /* 0x000fe20000300000 */
.L_x_20:
[C---:B------:R-:W-:Y:S02]  /*16b0*/  IMAD.SHL.U32 R14, R0.reuse, 0x40, RZ ;  /* 0x00000040000e7824 */ /* 0x040fe400078e00ff */
[C---:B------:R-:W-:Y:S02]  /*16c0*/  IMAD.SHL.U32 R15, R0.reuse, 0x400, RZ ;  /* 0x00000400000f7824 */ /* 0x040fe400078e00ff */
[----:B------:R-:W-:Y:S01]  /*16d0*/  IMAD.SHL.U32 R17, R0, 0x20, RZ ;  /* 0x0000002000117824 */ /* 0x000fe200078e00ff */
[----:B------:R-:W-:-:S04]  /*16e0*/  LOP3.LUT R14, R14, 0x3800, RZ, 0xc0, !PT ;  /* 0x000038000e0e7812 */ /* 0x000fc800078ec0ff */
[----:B------:R-:W-:Y:S01]  /*16f0*/  LOP3.LUT R14, R14, 0x400, R15, 0xf8, !PT ;  /* 0x000004000e0e7812 */ /* 0x000fe200078ef80f */
[----:B------:R-:W-:-:S03]  /*1700*/  IMAD.SHL.U32 R15, R0, 0x10, RZ ;  /* 0x00000010000f7824 */ /* 0x000fc600078e00ff */
[----:B------:R-:W-:-:S04]  /*1710*/  LOP3.LUT R14, R14, 0x380, R17, 0xf8, !PT ;  /* 0x000003800e0e7812 */ /* 0x000fc800078ef811 */
[----:B------:R-:W-:Y:S01]  /*1720*/  LOP3.LUT R14, R14, 0x20, R15, 0xf8, !PT ;  /* 0x000000200e0e7812 */ /* 0x000fe200078ef80f */
[----:B------:R-:W-:-:S03]  /*1730*/  IMAD.U32 R15, RZ, RZ, UR12 ;  /* 0x0000000cff0f7e24 */ /* 0x000fc6000f8e00ff */
[----:B------:R-:W-:-:S05]  /*1740*/  SHF.R.U32.HI R14, RZ, 0x3, R14 ;  /* 0x00000003ff0e7819 */ /* 0x000fca000001160e */
[----:B------:R-:W-:Y:S01]  /*1750*/  IMAD R14, R15, 0x800, R14 ;  /* 0x000008000f0e7824 */ /* 0x000fe200078e020e */
[----:B-1----:R-:W-:Y:S06]  /*1760*/  @P0 BRA `(.L_x_21) ;  /* 0x0000000000080947 */ /* 0x002fec0003800000 */
[----:B------:R-:W1:Y:S02]  /*1770*/  SYNCS.PHASECHK.TRANS64.TRYWAIT P0, [UR8], R19 ;  /* 0x00000013ff0075a7 */ /* 0x000e640008000148 */
[----:B-1----:R-:W-:Y:S05]  /*1780*/  @!P0 BRA `(.L_x_22) ;  /* 0x0000006c00cc8947 */ /* 0x002fea0003800000 */
.L_x_21:
[----:B------:R-:W-:Y:S01]  /*1790*/  LDS R88, [R14+UR13+0x30180] ;  /* 0x0301800d0e587984 */ /* 0x000fe20008000800 */
[----:B------:R-:W-:Y:S02]  /*17a0*/  UIADD3 UR8, UR13, 0x10180, URZ ;  /* 0x000101800d087890 */ /* 0x000fe4000fffe03f */
[----:B------:R-:W-:Y:S01]  /*17b0*/  ULOP3.LUT UR9, UR7, 0x10000, URZ, 0xfc, !UPT ;  /* 0x0001000007097892 */ /* 0x000fe2000f8efc3f */
[----:B------:R-:W4:Y:S01]  /*17c0*/  LDS R89, [R14+UR13+0x30188] ;  /* 0x0301880d0e597984 */ /* 0x000f220008000800 */
[----:B------:R-:W-:Y:S01]  /*17d0*/  USHF.R.U32.HI UR8, URZ, 0x4, UR8 ;  /* 0x000000043f087899 */ /* 0x000fe20008011608 */
[----:B------:R-:W-:-:S03]  /*17e0*/  UMOV UR11, 0x40000040 ;  /* 0x40000040000b7882 */ /* 0x000fc60000000000 */
[----:B------:R-:W-:-:S04]  /*17f0*/  ULOP3.LUT UR8, UR8, 0x3fff, URZ, 0xc0, !UPT ;  /* 0x00003fff08087892 */ /* 0x000fc8000f8ec03f */
[----:B------:R-:W-:Y:S02]  /*1800*/  ULOP3.LUT UR10, UR8, 0x10000, URZ, 0xfc, !UPT ;  /* 0x00010000080a7892 */ /* 0x000fe4000f8efc3f */
[----:B------:R-:W-:Y:S02]  /*1810*/  ULEA UR8, UR12, UR9, 0x9 ;  /* 0x000000090c087291 */ /* 0x000fe4000f8e483f */
[----:B------:R-:W-:Y:S01]  /*1820*/  ULEA UR10, UR12, UR10, 0xa ;  /* 0x0000000a0c0a7291 */ /* 0x000fe2000f8e503f */
[----:B------:R-:W-:Y:S01]  /*1830*/  UMOV UR9, 0x80000020 ;  /* 0x8000002000097882 */ /* 0x000fe20000000000 */
[----:B----4-:R-:W-:-:S07]  /*1840*/  WARPGROUP.ARRIVE ;  /* 0x00000000000079c5 */ /* 0x010fce0000000000 */
[----:B------:R-:W-:Y:S01]  /*1850*/  IGMMA.SP.64x128x64.S8.S8 R24, gdesc[UR8], R24, UP0, R88 ;  /* 0x03805800081879f1 */ /* 0x000fe2000bf41218 */
[----:B------:R-:W-:Y:S02]  /*1860*/  UIADD3 UR8, UR8, 0x2, URZ ;  /* 0x0000000208087890 */ /* 0x000fe4000fffe03f */
[----:B------:R-:W-:Y:S01]  /*1870*/  UIADD3 UR10, UR10, 0x4, URZ ;  /* 0x000000040a0a7890 */ /* 0x000fe2000fffe03f */
[----:B------:R-:W-:Y:S01]  /*1880*/  UMOV UR9, 0x80000020 ;  /* 0x8000002000097882 */ /* 0x000fe20000000000 */
[----:B------:R-:W-:-:S07]  /*1890*/  UMOV UR11, 0x40000040 ;  /* 0x40000040000b7882 */ /* 0x000fce0000000000 */
[----:B------:R-:W-:Y:S03]  /*18a0*/  IGMMA.SP.64x128x64.S8.S8 R24, gdesc[UR8], R24, R89, gsb0 ;  /* 0x03805900081879f1 */ /* 0x000fe60008041218 */
[----:B------:R-:W-:Y:S02]  /*18b0*/  WARPGROUP.DEPBAR.LE gsb0, 0x0 ;  /* 0x00008000000079c5 */ /* 0x000fe40000010000 */
[----:B------:R-:W-:Y:S05]  /*18c0*/  @!P1 BRA `(.L_x_23) ;  /* 0x0000000000049947 */ /* 0x000fea0003800000 */
[----:B------:R-:W-:Y:S01]  /*18d0*/  BPT.TRAP 0x1 ;  /* 0x000000040000795c */ /* 0x000fe20000300000 */
.L_x_23:
[----:B------:R-:W-:-:S13]  /*18e0*/  LOP3.LUT P0, RZ, R6, R5, RZ, 0xc0, !PT ;  /* 0x0000000506ff7212 */ /* 0x000fda000780c0ff */
[----:B------:R-:W-:-:S05]  /*18f0*/  @P0 LEA R14, R12, UR13, 0x3 ;  /* 0x0000000d0c0e0c11 */ /* 0x000fca000f8e18ff */
[----:B------:R-:W-:-:S05]  /*1900*/  @P0 VIADD R14, R14, 0x40 ;  /* 0x000000400e0e0836 */ /* 0x000fca0000000000 */
[----:B------:R-:W-:-:S04]  /*1910*/  @P0 PRMT R14, R7, 0x654, R14 ;  /* 0x00000654070e0816 */ /* 0x000fc8000000000e */
[----:B------:R4:W-:Y:S01]  /*1920*/  @P0 SYNCS.ARRIVE.TRANS64.RED.A1T0 RZ, [R14+URZ], RZ ;  /* 0x000000ff0eff09a7 */ /* 0x0009e2000810043f */
[----:B------:R-:W-:-:S13]  /*1930*/  ISETP.GT.U32.AND P0, PT, R4, 0x1, PT ;  /* 0x000000010400780c */ /* 0x000fda0003f04070 */
[----:B----4-:R-:W-:Y:S05]  /*1940*/  @P0 BRA `(.L_x_24) ;  /* 0x0000000000040947 */ /* 0x010fea0003800000 */
[----:B------:R-:W-:Y:S01]  /*1950*/  BPT.TRAP 0x1 ;  /* 0x000000040000795c */ /* 0x000fe20000300000 */
.L_x_24:
[----:B------:R-:W-:Y:S01]  /*1960*/  UIADD3 UR12, UR12, 0x1, URZ ;  /* 0x000000010c0c7890 */ /* 0x000fe2000fffe03f */
[C---:B------:R-:W-:Y:S01]  /*1970*/  ISETP.GT.AND P1, PT, R11.reuse, 0x1, PT ;  /* 0x000000010b00780c */ /* 0x040fe20003f24270 */
[----:B------:R-:W-:Y:S02]  /*1980*/  VIADD R12, R12, 0x1 ;  /* 0x000000010c0c7836 */ /* 0x000fe40000000000 */
[----:B------:R-:W-:Y:S01]  /*1990*/  UISETP.NE.AND UP0, UPT, UR12, 0x8, UPT ;  /* 0x000000080c00788c */ /* 0x000fe2000bf05270 */
[----:B------:R-:W-:Y:S02]  /*19a0*/  VIADD R11, R11, 0xffffffff ;  /* 0xffffffff0b0b7836 */ /* 0x000fe40000000000 */
[C---:B------:R-:W-:Y:S01]  /*19b0*/  ISETP.NE.AND P0, PT, R12.reuse, 0x8, PT ;  /* 0x000000080c00780c */ /* 0x040fe20003f05270 */
[----:B------:R-:W-:Y:S02]  /*19c0*/  USEL UR8, URZ, 0x1, UP0 ;  /* 0x000000013f087887 */ /* 0x000fe40008000000 */
[----:B------:R-:W-:Y:S01]  /*19d0*/  USEL UR12, UR12, URZ, UP0 ;  /* 0x0000003f0c0c7287 */ /* 0x000fe20008000000 */
[----:B------:R-:W-:Y:S01]  /*19e0*/  SEL R12, R12, RZ, P0 ;  /* 0x000000ff0c0c7207 */ /* 0x000fe20000000000 */
[----:B------:R-:W-:-:S02]  /*19f0*/  UPLOP3.LUT UP0, UPT, UPT, UPT, UPT, 0x80, 0x0 ;  /* 0x000000000000789c */ /* 0x000fc40003f0f070 */
[----:B------:R-:W-:Y:S01]  /*1a00*/  LOP3.LUT R21, R21, UR8, RZ, 0x3c, !PT ;  /* 0x0000000815157c12 */ /* 0x000fe2000f8e3cff */
[----:B------:R-:W-:Y:S08]  /*1a10*/  @P1 BRA `(.L_x_25) ;  /* 0xfffffff800f81947 */ /* 0x000ff0000383ffff */
.L_x_18:
[----:B------:R-:W4:Y:S01]  /*1a20*/  LDC R22, c[0x0][0x288] ;  /* 0x0000a200ff167b82 */ /* 0x000f220000000800 */
[----:B------:R-:W-:Y:S01]  /*1a30*/  LOP3.LUT R11, R0, 0x60, RZ, 0xc0, !PT ;  /* 0x00000060000b7812 */ /* 0x000fe200078ec0ff */
[----:B------:R-:W-:Y:S01]  /*1a40*/  UIADD3 UR5, UR6, UR5, URZ ;  /* 0x0000000506057290 */ /* 0x000fe2000fffe03f */
[----:B------:R-:W-:Y:S01]  /*1a50*/  SHF.R.U32.HI R12, RZ, 0x2, R0 ;  /* 0x00000002ff0c7819 */ /* 0x000fe20000011600 */
[----:B------:R-:W-:Y:S01]  /*1a60*/  IMAD.SHL.U32 R21, R18, 0x80, RZ ;  /* 0x0000008012157824 */ /* 0x000fe200078e00ff */
[----:B------:R-:W-:Y:S01]  /*1a70*/  SHF.R.U32.HI R11, RZ, 0x5, R11 ;  /* 0x00000005ff0b7819 */ /* 0x000fe2000001160b */
[----:B------:R-:W-:Y:S01]  /*1a80*/  USHF.R.U32.HI UR7, URZ, 0x3, UR5 ;  /* 0x000000033f077899 */ /* 0x000fe20008011605 */
[----:B------:R-:W-:Y:S01]  /*1a90*/  LOP3.LUT R12, R12, 0x7, RZ, 0xc0, !PT ;  /* 0x000000070c0c7812 */ /* 0x000fe200078ec0ff */
[----:B01----:R-:W-:Y:S01]  /*1aa0*/  IMAD.SHL.U32 R19, R16, 0x80, RZ ;  /* 0x0000008010137824 */ /* 0x003fe200078e00ff */
[----:B------:R-:W-:Y:S01]  /*1ab0*/  ULDC UR10, c[0x0][0x284] ;  /* 0x0000a100000a7ab9 */ /* 0x000fe20000000800 */
[C---:B------:R-:W-:Y:S01]  /*1ac0*/  IMAD.SHL.U32 R17, R11.reuse, 0x10, RZ ;  /* 0x000000100b117824 */ /* 0x040fe200078e00ff */
[----:B------:R-:W-:Y:S01]  /*1ad0*/  ULOP3.LUT UR7, UR7, 0x1, URZ, 0xc0, !UPT ;  /* 0x0000000107077892 */ /* 0x000fe2000f8ec03f */
[----:B------:R-:W-:Y:S01]  /*1ae0*/  IMAD R15, R11, -0x10, -R12 ;  /* 0xfffffff00b0f7824 */ /* 0x000fe200078e0a0c */
[----:B------:R-:W-:Y:S01]  /*1af0*/  SHF.R.U32.HI R11, RZ, 0x1, R0 ;  /* 0x00000001ff0b7819 */ /* 0x000fe20000011600 */
[----:B------:R-:W-:Y:S01]  /*1b00*/  UISETP.GT.U32.AND UP0, UPT, UR5, 0x7, UPT ;  /* 0x000000070500788c */ /* 0x000fe2000bf04070 */
[----:B------:R-:W-:Y:S01]  /*1b10*/  LOP3.LUT R12, R17, 0xfffffff0, R12, 0xe2, !PT ;  /* 0xfffffff0110c7812 */ /* 0x000fe200078ee20c */
[----:B------:R-:W-:Y:S01]  /*1b20*/  UISETP.NE.U32.AND UP1, UPT, UR7, 0x1, UPT ;  /* 0x000000010700788c */ /* 0x000fe2000bf25070 */
[----:B------:R-:W-:Y:S01]  /*1b30*/  LOP3.LUT R14, R8, 0x1, RZ, 0xc0, !PT ;  /* 0x00000001080e7812 */ /* 0x000fe200078ec0ff */
[----:B------:R-:W-:Y:S01]  /*1b40*/  ULDC.64 UR8, c[0x0][0x6d0] ;  /* 0x0001b40000087ab9 */ /* 0x000fe20000000a00 */
[----:B------:R-:W-:Y:S01]  /*1b50*/  LOP3.LUT R12, R12, 0x40, R11, 0xf8, !PT ;  /* 0x000000400c0c7812 */ /* 0x000fe200078ef80b */
[----:B------:R-:W-:Y:S01]  /*1b60*/  UISETP.LT.U32.AND UP0, UPT, UR6, 0x8, UP0 ;  /* 0x000000080600788c */ /* 0x000fe20008701070 */
[----:B------:R-:W-:Y:S01]  /*1b70*/  SHF.R.S32.HI R90, RZ, 0x1f, R13 ;  /* 0x0000001fff5a7819 */ /* 0x000fe2000001140d */
[----:B------:R-:W-:Y:S01]  /*1b80*/  UISETP.GT.U32.AND UP1, UPT, UR6, 0x7, !UP1 ;  /* 0x000000070600788c */ /* 0x000fe2000cf24070 */
[----:B------:R-:W-:Y:S01]  /*1b90*/  LOP3.LUT R16, R12, R19, RZ, 0xfc, !PT ;  /* 0x000000130c107212 */ /* 0x000fe200078efcff */
[----:B------:R-:W-:Y:S01]  /*1ba0*/  IMAD R20, R14, -0x40, R15 ;  /* 0xffffffc00e147824 */ /* 0x000fe200078e020f */
[----:B----4-:R-:W-:Y:S01]  /*1bb0*/  ISETP.GE.AND P0, PT, R21, R22, PT ;  /* 0x000000161500720c */ /* 0x010fe20003f06270 */
[----:B------:R-:W-:Y:S01]  /*1bc0*/  IMAD R12, R90, UR8, RZ ;  /* 0x000000085a0c7c24 */ /* 0x000fe2000f8e02ff */
[----:B------:R-:W-:Y:S01]  /*1bd0*/  SHF.R.S32.HI R17, RZ, 0x1f, R16 ;  /* 0x0000001fff117819 */ /* 0x000fe20000011410 */
[----:B------:R-:W-:Y:S01]  /*1be0*/  USEL UR7, URZ, 0x1, !UP1 ;  /* 0x000000013f077887 */ /* 0x000fe2000c800000 */
[----:B------:R-:W-:Y:S01]  /*1bf0*/  ISETP.GE.OR P0, PT, R19, UR10, P0 ;  /* 0x0000000a13007c0c */ /* 0x000fe20008706670 */
[C---:B------:R-:W-:Y:S01]  /*1c00*/  IMAD R23, R13.reuse, UR9, R12 ;  /* 0x000000090d177c24 */ /* 0x040fe2000f8e020c */
[----:B------:R-:W-:Y:S01]  /*1c10*/  LOP3.LUT R11, R0, 0x3, RZ, 0xc0, !PT ;  /* 0x00000003000b7812 */ /* 0x000fe200078ec0ff */
[----:B------:R-:W-:Y:S01]  /*1c20*/  IMAD.WIDE.U32 R14, R13, UR8, R16 ;  /* 0x000000080d0e7c25 */ /* 0x000fe2000f8e0010 */
[----:B------:R-:W-:Y:S01]  /*1c30*/  USEL UR8, URZ, 0x1, !UP0 ;  /* 0x000000013f087887 */ /* 0x000fe2000c000000 */
[----:B------:R-:W-:-:S02]  /*1c40*/  WARPGROUP.DEPBAR.LE gsb0, 0x0 ;  /* 0x00008000000079c5 */ /* 0x000fc40000010000 */
[----:B------:R-:W-:Y:S01]  /*1c50*/  IMAD R12, R11, -0x2, R22 ;  /* 0xfffffffe0b0c7824 */ /* 0x000fe200078e0216 */
[----:B------:R-:W-:Y:S01]  /*1c60*/  ULOP3.LUT UR5, UR5, 0x7, URZ, 0xc0, !UPT ;  /* 0x0000000705057892 */ /* 0x000fe2000f8ec03f */
[----:B------:R-:W-:Y:S01]  /*1c70*/  IADD3 R11, -R19, UR10, R20 ;  /* 0x0000000a130b7c10 */ /* 0x000fe2000fffe114 */
[----:B------:R-:W-:Y:S01]  /*1c80*/  ULOP3.LUT UR4, UR7, UR4, UR8, 0x96, !UPT ;  /* 0x0000000407047292 */ /* 0x000fe2000f8e9608 */
[----:B------:R-:W-:Y:S02]  /*1c90*/  IMAD.IADD R15, R15, 0x1, R23 ;  /* 0x000000010f0f7824 */ /* 0x000fe400078e0217 */
[----:B------:R-:W-:Y:S01]  /*1ca0*/  IMAD.IADD R12, R12, 0x1, -R21 ;  /* 0x000000010c0c7824 */ /* 0x000fe200078e0a15 */
[----:B------:R-:W-:Y:S08]  /*1cb0*/  @P0 BRA `(.L_x_26) ;  /* 0x0000004800a00947 */ /* 0x000ff00003800000 */
[----:B------:R-:W0:Y:S01]  /*1cc0*/  LDC.64 R98, c[0x0][0x6c8] ;  /* 0x0001b200ff627b82 */ /* 0x000e220000000a00 */
[----:B------:R-:W-:Y:S01]  /*1cd0*/  IMAD.WIDE R18, R18, 0x80, RZ ;  /* 0x0000008012127825 */ /* 0x000fe200078e02ff */
[----:B---3-5:R-:W-:Y:S01]  /*1ce0*/  ISETP.NE.AND P1, PT, R10, RZ, PT ;  /* 0x000000ff0a00720c */ /* 0x028fe20003f25270 */
[----:B------:R-:W-:Y:S01]  /*1cf0*/  BSSY B0, `(.L_x_26) ;  /* 0x00004a4000007945 */ /* 0x000fe20003800000 */
[----:B------:R-:W-:Y:S01]  /*1d00*/  ISETP.GT.AND P0, PT, R12, RZ, PT ;  /* 0x000000ff0c00720c */ /* 0x000fe20003f04270 */
[----:B------:R-:W-:-:S03]  /*1d10*/  IMAD.SHL.U32 R21, R0, 0x2, RZ ;  /* 0x0000000200157824 */ /* 0x000fc600078e00ff */
[----:B------:R-:W-:Y:S02]  /*1d20*/  ISETP.GT.AND P5, PT, R11, RZ, P0 ;  /* 0x000000ff0b00720c */ /* 0x000fe400007a4270 */
[----:B------:R-:W-:Y:S01]  /*1d30*/  LOP3.LUT R101, R18, 0x6, R21, 0xf8, !PT ;  /* 0x0000000612657812 */ /* 0x000fe200078ef815 */
[----:B0-----:R-:W-:-:S04]  /*1d40*/  IMAD R20, R19, R98, RZ ;  /* 0x0000006213147224 */ /* 0x001fc800078e02ff */
[----:B------:R-:W-:-:S04]  /*1d50*/  IMAD.WIDE.U32 R88, R101, R98, R14 ;  /* 0x0000006265587225 */ /* 0x000fc800078e000e */
[----:B------:R-:W-:-:S04]  /*1d60*/  IMAD R15, R101, R99, R20 ;  /* 0x00000063650f7224 */ /* 0x000fc800078e0214 */
[----:B------:R-:W-:Y:S01]  /*1d70*/  IMAD.IADD R23, R89, 0x1, R15 ;  /* 0x0000000159177824 */ /* 0x000fe200078e020f */
[----:B------:R-:W-:Y:S06]  /*1d80*/  @!P1 BRA `(.L_x_27) ;  /* 0x0000003000ec9947 */ /* 0x000fec0003800000 */
[----:B------:R-:W-:Y:S01]  /*1d90*/  ULDC.64 UR8, c[0x0][0x6b8] ;  /* 0x0001ae0000087ab9 */ /* 0x000fe20000000a00 */
[----:B------:R-:W-:Y:S01]  /*1da0*/  ULDC.64 UR12, c[0x0][0x6b0] ;  /* 0x0001ac00000c7ab9 */ /* 0x000fe20000000a00 */
[----:B------:R-:W-:Y:S01]  /*1db0*/  IMAD R14, R90, UR8, RZ ;  /* 0x000000085a0e7c24 */ /* 0x000fe2000f8e02ff */
[----:B------:R-:W-:Y:S01]  /*1dc0*/  ULDC.64 UR16, c[0x0][0x6a8] ;  /* 0x0001aa0000107ab9 */ /* 0x000fe20000000a00 */
[----:B------:R-:W-:Y:S01]  /*1dd0*/  IMAD R18, R19, UR12, RZ ;  /* 0x0000000c13127c24 */ /* 0x000fe2000f8e02ff */
[----:B------:R-:W-:Y:S01]  /*1de0*/  ULDC.64 UR10, c[0x0][0x6c0] ;  /* 0x0001b000000a7ab9 */ /* 0x000fe20000000a00 */
[----:B------:R-:W-:-:S04]  /*1df0*/  IMAD.WIDE.U32 R90, R13, UR8, R16 ;  /* 0x000000080d5a7c25 */ /* 0x000fc8000f8e0010 */
[----:B------:R-:W-:Y:S02]  /*1e00*/  IMAD R95, R13, UR9, R14 ;  /* 0x000000090d5f7c24 */ /* 0x000fe4000f8e020e */
[----:B------:R-:W-:Y:S02]  /*1e10*/  IMAD R97, R101, UR13, R18 ;  /* 0x0000000d65617c24 */ /* 0x000fe4000f8e0212 */
[----:B------:R-:W-:Y:S02]  /*1e20*/  IMAD.IADD R19, R91, 0x1, R95 ;  /* 0x000000015b137824 */ /* 0x000fe400078e025f */
[----:B------:R-:W-:-:S04]  /*1e30*/  IMAD.MOV.U32 R18, RZ, RZ, R90 ;  /* 0x000000ffff127224 */ /* 0x000fc800078e005a */
[----:B------:R-:W-:-:S04]  /*1e40*/  IMAD.WIDE.U32 R14, R101, UR12, R18 ;  /* 0x0000000c650e7c25 */ /* 0x000fc8000f8e0012 */
[----:B------:R-:W-:Y:S01]  /*1e50*/  IMAD.IADD R15, R15, 0x1, R97 ;  /* 0x000000010f0f7824 */ /* 0x000fe200078e0261 */
[----:B------:R-:W-:-:S04]  /*1e60*/  LEA R20, P1, R14, UR16, 0x2 ;  /* 0x000000100e147c11 */ /* 0x000fc8000f8210ff */
[----:B------:R-:W-:Y:S02]  /*1e70*/  LEA.HI.X R21, R14, UR17, R15, 0x2, P1 ;  /* 0x000000110e157c11 */ /* 0x000fe400088f140f */
[----:B------:R-:W0:Y:S03]  /*1e80*/  LDC.64 R14, c[0x0][0x6b0] ;  /* 0x0001ac00ff0e7b82 */ /* 0x000e260000000a00 */
[----:B------:R-:W3:Y:S01]  /*1e90*/  @P5 LDG.E.LTC128B R89, desc[UR14][R20.64] ;  /* 0x0000000e14595981 */ /* 0x000ee2000c1e1920 */
[C---:B------:R-:W-:Y:S01]  /*1ea0*/  LEA R22, P1, R88.reuse, UR10, 0x2 ;  /* 0x0000000a58167c11 */ /* 0x040fe2000f8210ff */
[----:B------:R-:W-:Y:S01]  /*1eb0*/  BSSY B1, `(.L_x_28) ;  /* 0x0000016000017945 */ /* 0x000fe20003800000 */
[----:B------:R-:W-:Y:S02]  /*1ec0*/  ISETP.GT.AND P0, PT, R11, 0x8, P0 ;  /* 0x000000080b00780c */ /* 0x000fe40000704270 */
[----:B------:R-:W-:-:S02]  /*1ed0*/  LEA.HI.X R23, R88, UR11, R23, 0x2, P1 ;  /* 0x0000000b58177c11 */ /* 0x000fc400088f1417 */
[----:B------:R-:W-:Y:S02]  /*1ee0*/  ISETP.GT.AND P1, PT, R12, 0x1, PT ;  /* 0x000000010c00780c */ /* 0x000fe40003f24270 */
[----:B------:R-:W-:Y:S01]  /*1ef0*/  LEA R88, P6, R98, R22, 0x2 ;  /* 0x0000001662587211 */ /* 0x000fe200078c10ff */
[----:B0-----:R-:W-:-:S04]  /*1f00*/  IMAD.WIDE.U32 R92, R101, UR12, R14 ;  /* 0x0000000c655c7c25 */ /* 0x001fc8000f8e000e */
[----:B------:R-:W-:Y:S01]  /*1f10*/  IMAD.WIDE.U32 R14, R101, UR12, R16 ;  /* 0x0000000c650e7c25 */ /* 0x000fe2000f8e0010 */
[-C--:B------:R-:W-:Y:S02]  /*1f20*/  IADD3 R91, P2, R90, R92.reuse, RZ ;  /* 0x0000005c5a5b7210 */ /* 0x080fe40007f5e0ff */
[----:B------:R-:W-:Y:S01]  /*1f30*/  IADD3 R90, P4, R16, R92, RZ ;  /* 0x0000005c105a7210 */ /* 0x000fe20007f9e0ff */
[C---:B------:R-:W-:Y:S02]  /*1f40*/  IMAD.IADD R101, R97.reuse, 0x1, R93 ;  /* 0x0000000161657824 */ /* 0x040fe400078e025d */
[----:B------:R-:W-:Y:S02]  /*1f50*/  IMAD.IADD R15, R97, 0x1, R15 ;  /* 0x00000001610f7824 */ /* 0x000fe400078e020f */
[----:B------:R-:W-:-:S04]  /*1f60*/  IMAD.WIDE.U32 R14, R13, UR8, R14 ;  /* 0x000000080d0e7c25 */ /* 0x000fc8000f8e000e */
[----:B---3--:R-:W-:Y:S02]  /*1f70*/  IMAD R18, R89, R10, RZ ;  /* 0x0000000a59127224 */ /* 0x008fe400078e02ff */
[----:B------:R-:W-:Y:S02]  /*1f80*/  IMAD.MOV.U32 R93, RZ, RZ, R89 ;  /* 0x000000ffff5d7224 */ /* 0x000fe400078e0059 */
[----:B--2---:R-:W-:Y:S02]  /*1f90*/  IMAD R103, R24, R9, R18 ;  /* 0x0000000918677224 */ /* 0x004fe400078e0212 */
[----:B------:R-:W-:Y:S01]  /*1fa0*/  IMAD.X R24, R101, 0x1, R19, P2 ;  /* 0x0000000165187824 */ /* 0x000fe200010e0613 */
[----:B------:R-:W-:Y:S02]  /*1fb0*/  LEA R18, P2, R91, UR16, 0x2 ;  /* 0x000000105b127c11 */ /* 0x000fe4000f8410ff */
[----:B------:R0:W-:Y:S01]  /*1fc0*/  @P5 STG.E desc[UR14][R22.64], R103 ;  /* 0x0000006716005986 */ /* 0x0001e2000c10190e */
[----:B------:R-:W-:-:S02]  /*1fd0*/  ISETP.GT.AND P5, PT, R11, RZ, P1 ;  /* 0x000000ff0b00720c */ /* 0x000fc40000fa4270 */
[----:B------:R-:W-:-:S11]  /*1fe0*/  LEA.HI.X R19, R91, UR17, R24, 0x2, P2 ;  /* 0x000000115b137c11 */ /* 0x000fd600090f1418 */
[----:B0-----:R-:W-:Y:S05]  /*1ff0*/  @!P5 BRA `(.L_x_29) ;  /* 0x000000000004d947 */ /* 0x001fea0003800000 */
[----:B------:R0:W5:Y:S02]  /*2000*/  LDG.E.LTC128B R93, desc[UR14][R18.64] ;  /* 0x0000000e125d7981 */ /* 0x000164000c1e1920 */
.L_x_29:
[----:B------:R-:W-:Y:S05]  /*2010*/  BSYNC B1 ;  /* 0x0000000000017941 */ /* 0x000fea0003800000 */
.L_x_28:
[----:B-----5:R-:W-:Y:S01]  /*2020*/  IMAD R16, R93, R10, RZ ;  /* 0x0000000a5d107224 */ /* 0x020fe200078e02ff */
[----:B------:R-:W-:Y:S01]  /*2030*/  LEA.HI.X R89, R98, R23, R99, 0x2, P6 ;  /* 0x0000001762597211 */ /* 0x000fe200030f1463 */
[----:B------:R-:W-:Y:S01]  /*2040*/  IMAD.IADD R15, R95, 0x1, R15 ;  /* 0x000000015f0f7824 */ /* 0x000fe200078e020f */
[C---:B------:R-:W-:Y:S01]  /*2050*/  LEA R24, P2, R14.reuse, UR16, 0x2 ;  /* 0x000000100e187c11 */ /* 0x040fe2000f8410ff */
[----:B------:R-:W-:Y:S01]  /*2060*/  IMAD R97, R25, R9, R16 ;  /* 0x0000000919617224 */ /* 0x000fe200078e0210 */
[----:B------:R-:W-:Y:S01]  /*2070*/  BSSY B1, `(.L_x_30) ;  /* 0x0000006000017945 */ /* 0x000fe20003800000 */
[----:B------:R-:W-:Y:S01]  /*2080*/  IMAD.X R91, R17, 0x1, R101, P4 ;  /* 0x00000001115b7824 */ /* 0x000fe200020e0665 */
[----:B------:R-:W-:Y:S02]  /*2090*/  LEA.HI.X R25, R14, UR17, R15, 0x2, P2 ;  /* 0x000000110e197c11 */ /* 0x000fe400090f140f */
[----:B------:R1:W-:Y:S01]  /*20a0*/  @P5 STG.E desc[UR14][R88.64], R97 ;  /* 0x0000006158005986 */ /* 0x0003e2000c10190e */
[----:B------:R-:W-:Y:S06]  /*20b0*/  @!P0 BRA `(.L_x_31) ;  /* 0x0000000000048947 */ /* 0x000fec0003800000 */
[----:B------:R2:W5:Y:S02]  /*20c0*/  LDG.E.LTC128B R93, desc[UR14][R24.64+0x20] ;  /* 0x0000200e185d7981 */ /* 0x000564000c1e1920 */
.L_x_31:
[----:B------:R-:W-:Y:S05]  /*20d0*/  BSYNC B1 ;  /* 0x0000000000017941 */ /* 0x000fea0003800000 */
.L_x_30:
[----:B-----5:R-:W-:Y:S01]  /*20e0*/  IMAD R16, R93, R10, RZ ;  /* 0x0000000a5d107224 */ /* 0x020fe200078e02ff */
[----:B------:R-:W-:Y:S01]  /*20f0*/  ISETP.GT.AND P1, PT, R11, 0x8, P1 ;  /* 0x000000080b00780c */ /* 0x000fe20000f24270 */
[----:B------:R-:W-:Y:S01]  /*2100*/  IMAD.WIDE.U32 R14, R13, UR8, R90 ;  /* 0x000000080d0e7c25 */ /* 0x000fe2000f8e005a */
[----:B------:R-:W-:Y:S01]  /*2110*/  ISETP.GT.AND P2, PT, R12, 0x8, PT ;  /* 0x000000080c00780c */ /* 0x000fe20003f44270 */
[----:B------:R-:W-:Y:S01]  /*2120*/  USHF.L.U64.HI UR10, UR12, 0x5, UR13 ;  /* 0x000000050c0a7899 */ /* 0x000fe2000801020d */
[----:B------:R-:W-:Y:S01]  /*2130*/  BSSY B1, `(.L_x_32) ;  /* 0x000000c000017945 */ /* 0x000fe20003800000 */
[----:B--2---:R-:W-:Y:S01]  /*2140*/  IMAD R25, R26, R9, R16 ;  /* 0x000000091a197224 */ /* 0x004fe200078e0210 */
[----:B------:R-:W-:Y:S01]  /*2150*/  LEA R16, P5, R14, UR16, 0x2 ;  /* 0x000000100e107c11 */ /* 0x000fe2000f8a10ff */
[----:B------:R-:W-:Y:S01]  /*2160*/  IMAD.IADD R13, R95, 0x1, R15 ;  /* 0x000000015f0d7824 */ /* 0x000fe200078e020f */
[----:B------:R-:W-:Y:S01]  /*2170*/  USHF.L.U32 UR9, UR12, 0x5, URZ ;  /* 0x000000050c097899 */ /* 0x000fe2000800063f */
[----:B------:R-:W-:Y:S01]  /*2180*/  @P0 IMAD.MOV.U32 R15, RZ, RZ, R23 ;  /* 0x000000ffff0f0224 */ /* 0x000fe200078e0017 */
[----:B------:R-:W-:-:S02]  /*2190*/  ISETP.GT.AND P4, PT, R11, RZ, P2 ;  /* 0x000000ff0b00720c */ /* 0x000fc40001784270 */
[----:B------:R-:W-:Y:S01]  /*21a0*/  LEA.HI.X R17, R14, UR17, R13, 0x2, P5 ;  /* 0x000000110e117c11 */ /* 0x000fe2000a8f140d */
[----:B------:R-:W-:-:S05]  /*21b0*/  @P0 IMAD.MOV.U32 R14, RZ, RZ, R22 ;  /* 0x000000ffff0e0224 */ /* 0x000fca00078e0016 */
[----:B------:R2:W-:Y:S01]  /*21c0*/  @P0 STG.E desc[UR14][R14.64+0x20], R25 ;  /* 0x000020190e000986 */ /* 0x0005e2000c10190e */
[----:B------:R-:W-:Y:S05]  /*21d0*/  @!P1 BRA `(.L_x_33) ;  /* 0x0000000000049947 */ /* 0x000fea0003800000 */
[----:B------:R3:W5:Y:S02]  /*21e0*/  LDG.E.LTC128B R93, desc[UR14][R16.64+0x20] ;  /* 0x0000200e105d7981 */ /* 0x000764000c1e1920 */
.L_x_33:
[----:B------:R-:W-:Y:S05]  /*21f0*/  BSYNC B1 ;  /* 0x0000000000017941 */ /* 0x000fea0003800000 */
.L_x_32:
[----:B--2--5:R-:W-:Y:S01]  /*2200*/  IMAD R14, R93, R10, RZ ;  /* 0x0000000a5d0e7224 */ /* 0x024fe200078e02ff */
[----:B------:R-:W-:Y:S01]  /*2210*/  IADD3 R24, P0, R20, UR9, RZ ;  /* 0x0000000914187c10 */ /* 0x000fe2000ff1e0ff */
[----:B------:R-:W-:Y:S02]  /*2220*/  IMAD.MOV.U32 R95, RZ, RZ, R93 ;  /* 0x000000ffff5f7224 */ /* 0x000fe400078e005d */
[----:B-1----:R-:W-:Y:S01]  /*2230*/  IMAD R97, R27, R9, R14 ;  /* 0x000000091b617224 */ /* 0x002fe200078e020e */
[----:B------:R-:W-:Y:S01]  /*2240*/  IADD3.X R25, R21, UR10, RZ, P0, !PT ;  /* 0x0000000a15197c10 */ /* 0x000fe200087fe4ff */
[----:B---3--:R-:W-:Y:S02]  /*2250*/  @P1 IMAD.MOV.U32 R16, RZ, RZ, R88 ;  /* 0x000000ffff101224 */ /* 0x008fe400078e0058 */
[----:B------:R-:W-:-:S05]  /*2260*/  @P1 IMAD.MOV.U32 R17, RZ, RZ, R89 ;  /* 0x000000ffff111224 */ /* 0x000fca00078e0059 */
[----:B------:R1:W-:Y:S04]  /*2270*/  @P1 STG.E desc[UR14][R16.64+0x20], R97 ;  /* 0x0000206110001986 */ /* 0x0003e8000c10190e */
[----:B------:R-:W2:Y:S01]  /*2280*/  @P4 LDG.E.LTC128B R95, desc[UR14][R24.64] ;  /* 0x0000000e185f4981 */ /* 0x000ea2000c1e1920 */
[C---:B------:R-:W-:Y:S01]  /*2290*/  IMAD.SHL.U32 R14, R98.reuse, 0x20, RZ ;  /* 0x00000020620e7824 */ /* 0x040fe200078e00ff */
[----:B------:R-:W-:Y:S01]  /*22a0*/  SHF.L.U64.HI R13, R98, 0x5, R99 ;  /* 0x00000005620d7819 */ /* 0x000fe20000010263 */
[----:B------:R-:W-:Y:S01]  /*22b0*/  BSSY B1, `(.L_x_34) ;  /* 0x000000c000017945 */ /* 0x000fe20003800000 */
[----:B------:R-:W-:Y:S02]  /*22c0*/  ISETP.GT.AND P0, PT, R12, 0x9, PT ;  /* 0x000000090c00780c */ /* 0x000fe40003f04270 */
[----:B------:R-:W-:-:S02]  /*22d0*/  IADD3 R26, P5, R14, R22, RZ ;  /* 0x000000160e1a7210 */ /* 0x000fc40007fbe0ff */
[----:B------:R-:W-:-:S03]  /*22e0*/  ISETP.GT.AND P1, PT, R11, RZ, P0 ;  /* 0x000000ff0b00720c */ /* 0x000fc60000724270 */
[----:B------:R-:W-:Y:S01]  /*22f0*/  IMAD.X R27, R13, 0x1, R23, P5 ;  /* 0x000000010d1b7824 */ /* 0x000fe200028e0617 */
[----:B------:R-:W-:-:S04]  /*2300*/  IADD3 R90, P5, R18, UR9, RZ ;  /* 0x00000009125a7c10 */ /* 0x000fc8000ffbe0ff */
[----:B------:R-:W-:Y:S01]  /*2310*/  IADD3.X R91, R19, UR10, RZ, P5, !PT ;  /* 0x0000000a135b7c10 */ /* 0x000fe2000affe4ff */
[----:B--2---:R-:W-:-:S04]  /*2320*/  IMAD R15, R95, R10, RZ ;  /* 0x0000000a5f0f7224 */ /* 0x004fc800078e02ff */
[----:B------:R-:W-:-:S05]  /*2330*/  IMAD R15, R28, R9, R15 ;  /* 0x000000091c0f7224 */ /* 0x000fca00078e020f */
[----:B------:R1:W-:Y:S01]  /*2340*/  @P4 STG.E desc[UR14][R26.64], R15 ;  /* 0x0000000f1a004986 */ /* 0x0003e2000c10190e */
[----:B------:R-:W-:Y:S05]  /*2350*/  @!P1 BRA `(.L_x_35) ;  /* 0x0000000000049947 */ /* 0x000fea0003800000 */
[----:B------:R2:W5:Y:S02]  /*2360*/  LDG.E.LTC128B R95, desc[UR14][R90.64] ;  /* 0x0000000e5a5f7981 */ /* 0x000564000c1e1920 */
.L_x_35:
[----:B------:R-:W-:Y:S05]  /*2370*/  BSYNC B1 ;  /* 0x0000000000017941 */ /* 0x000fea0003800000 */
.L_x_34:
[----:B------:R-:W-:Y:S01]  /*2380*/  UIADD3 UR7, UP0, UR9, 0x20, URZ ;  /* 0x0000002009077890 */ /* 0x000fe2000ff1e03f */
[----:B------:R-:W-:Y:S01]  /*2390*/  ISETP.GT.AND P2, PT, R11, 0x8, P2 ;  /* 0x000000080b00780c */ /* 0x000fe20001744270 */
[----:B-1---5:R-:W-:Y:S01]  /*23a0*/  IMAD R16, R95, R10, RZ ;  /* 0x0000000a5f107224 */ /* 0x022fe200078e02ff */
[----:B------:R-:W-:Y:S01]  /*23b0*/  IADD3 R92, P4, R14, R88, RZ ;  /* 0x000000580e5c7210 */ /* 0x000fe20007f9e0ff */
[----:B------:R-:W-:Y:S02]  /*23c0*/  UIADD3.X UR8, URZ, UR10, URZ, UP0, !UPT ;  /* 0x0000000a3f087290 */ /* 0x000fe400087fe43f */
[----:B------:R-:W-:Y:S01]  /*23d0*/  IADD3 R20, P5, R20, UR7, RZ ;  /* 0x0000000714147c10 */ /* 0x000fe2000ffbe0ff */
[----:B------:R-:W-:Y:S02]  /*23e0*/  IMAD R29, R29, R9, R16 ;  /* 0x000000091d1d7224 */ /* 0x000fe400078e0210 */
[----:B------:R-:W-:Y:S01]  /*23f0*/  IMAD.X R93, R13, 0x1, R89, P4 ;  /* 0x000000010d5d7824 */ /* 0x000fe200020e0659 */
[----:B------:R-:W-:-:S04]  /*2400*/  IADD3.X R21, R21, UR8, RZ, P5, !PT ;  /* 0x0000000815157c10 */ /* 0x000fc8000affe4ff */
[----:B------:R1:W-:Y:S04]  /*2410*/  @P1 STG.E desc[UR14][R92.64], R29 ;  /* 0x0000001d5c001986 */ /* 0x0003e8000c10190e */
[----:B------:R-:W3:Y:S01]  /*2420*/  @P2 LDG.E.LTC128B R95, desc[UR14][R20.64] ;  /* 0x0000000e145f2981 */ /* 0x000ee2000c1e1920 */
[----:B------:R-:W-:Y:S01]  /*2430*/  IADD3 R16, P1, R14, 0x20, RZ ;  /* 0x000000200e107810 */ /* 0x000fe20007f3e0ff */
[----:B------:R-:W-:Y:S01]  /*2440*/  BSSY B1, `(.L_x_36) ;  /* 0x000000c000017945 */ /* 0x000fe20003800000 */
[----:B------:R-:W-:Y:S02]  /*2450*/  ISETP.GT.AND P4, PT, R11, 0x8, P0 ;  /* 0x000000080b00780c */ /* 0x000fe40000784270 */
[----:B------:R-:W-:Y:S01]  /*2460*/  IADD3 R22, P5, R16, R22, RZ ;  /* 0x0000001610167210 */ /* 0x000fe20007fbe0ff */
[----:B------:R-:W-:Y:S01]  /*2470*/  IMAD.X R15, RZ, RZ, R13, P1 ;  /* 0x000000ffff0f7224 */ /* 0x000fe200008e060d */
[----:B0-----:R-:W-:-:S03]  /*2480*/  IADD3 R18, P0, R18, UR7, RZ ;  /* 0x0000000712127c10 */ /* 0x001fc6000ff1e0ff */
[----:B------:R-:W-:Y:S01]  /*2490*/  IMAD.X R23, R15, 0x1, R23, P5 ;  /* 0x000000010f177824 */ /* 0x000fe200028e0617 */
[----:B------:R-:W-:Y:S01]  /*24a0*/  IADD3.X R19, R19, UR8, RZ, P0, !PT ;  /* 0x0000000813137c10 */ /* 0x000fe200087fe4ff */
[----:B---3--:R-:W-:-:S04]  /*24b0*/  IMAD R17, R95, R10, RZ ;  /* 0x0000000a5f117224 */ /* 0x008fc800078e02ff */
[----:B------:R-:W-:-:S05]  /*24c0*/  IMAD R17, R30, R9, R17 ;  /* 0x000000091e117224 */ /* 0x000fca00078e0211 */
[----:B------:R1:W-:Y:S01]  /*24d0*/  @P2 STG.E desc[UR14][R22.64], R17 ;  /* 0x0000001116002986 */ /* 0x0003e2000c10190e */
[----:B------:R-:W-:Y:S05]  /*24e0*/  @!P4 BRA `(.L_x_37) ;  /* 0x000000000004c947 */ /* 0x000fea0003800000 */
[----:B------:R0:W5:Y:S02]  /*24f0*/  LDG.E.LTC128B R95, desc[UR14][R18.64] ;  /* 0x0000000e125f7981 */ /* 0x000164000c1e1920 */
.L_x_37:
[----:B------:R-:W-:Y:S05]  /*2500*/  BSYNC B1 ;  /* 0x0000000000017941 */ /* 0x000fea0003800000 */
.L_x_36:
[----:B0-----:R-:W-:Y:S01]  /*2510*/  IADD3 R18, P2, R16, R88, RZ ;  /* 0x0000005810127210 */ /* 0x001fe20007f5e0ff */
[----:B-----5:R-:W-:Y:S01]  /*2520*/  IMAD R20, R95, R10, RZ ;  /* 0x0000000a5f147224 */ /* 0x020fe200078e02ff */
[C---:B------:R-:W-:Y:S01]  /*2530*/  ISETP.GT.AND P1, PT, R12.reuse, 0x10, PT ;  /* 0x000000100c00780c */ /* 0x040fe20003f24270 */
[----:B------:R-:W-:Y:S01]  /*2540*/  BSSY B1, `(.L_x_38) ;  /* 0x000000b000017945 */ /* 0x000fe20003800000 */
[----:B------:R-:W-:Y:S01]  /*2550*/  ISETP.GT.AND P0, PT, R12, 0x11, PT ;  /* 0x000000110c00780c */ /* 0x000fe20003f04270 */
[----:B------:R-:W-:Y:S01]  /*2560*/  IMAD R31, R31, R9, R20 ;  /* 0x000000091f1f7224 */ /* 0x000fe200078e0214 */
[----:B------:R-:W-:Y:S01]  /*2570*/  ISETP.GT.AND P5, PT, R11, RZ, P1 ;  /* 0x000000ff0b00720c */ /* 0x000fe20000fa4270 */
[----:B------:R-:W-:Y:S01]  /*2580*/  IMAD.X R19, R15, 0x1, R89, P2 ;  /* 0x000000010f137824 */ /* 0x000fe200010e0659 */
[----:B------:R-:W-:Y:S02]  /*2590*/  IADD3 R20, P2, R24, UR9, RZ ;  /* 0x0000000918147c10 */ /* 0x000fe4000ff5e0ff */
[----:B-1----:R-:W-:-:S02]  /*25a0*/  IADD3 R22, P6, R26, R14, RZ ;  /* 0x0000000e1a167210 */ /* 0x002fc40007fde0ff */
[----:B------:R0:W-:Y:S01]  /*25b0*/  @P4 STG.E desc[UR14][R18.64], R31 ;  /* 0x0000001f12004986 */ /* 0x0001e2000c10190e */
[----:B------:R-:W-:-:S06]  /*25c0*/  IADD3.X R21, R25, UR10, RZ, P2, !PT ;  /* 0x0000000a19157c10 */ /* 0x000fcc00097fe4ff */
[----:B------:R-:W-:Y:S05]  /*25d0*/  @!P5 BRA `(.L_x_39) ;  /* 0x000000000004d947 */ /* 0x000fea0003800000 */
[----:B------:R1:W5:Y:S02]  /*25e0*/  LDG.E.LTC128B R95, desc[UR14][R20.64] ;  /* 0x0000000e145f7981 */ /* 0x000364000c1e1920 */
.L_x_39:
[----:B------:R-:W-:Y:S05]  /*25f0*/  BSYNC B1 ;  /* 0x0000000000017941 */ /* 0x000fea0003800000 */
.L_x_38:
[----:B-----5:R-:W-:Y:S01]  /*2600*/  IMAD R17, R95, R10, RZ ;  /* 0x0000000a5f117224 */ /* 0x020fe200078e02ff */
[----:B------:R-:W-:Y:S01]  /*2610*/  ISETP.GT.AND P2, PT, R11, RZ, P0 ;  /* 0x000000ff0b00720c */ /* 0x000fe20000744270 */
[----:B------:R-:W-:Y:S01]  /*2620*/  IMAD.X R23, R27, 0x1, R13, P6 ;  /* 0x000000011b177824 */ /* 0x000fe200030e060d */
[----:B0-----:R-:W-:Y:S01]  /*2630*/  IADD3 R18, P6, R90, UR9, RZ ;  /* 0x000000095a127c10 */ /* 0x001fe2000ffde0ff */
[----:B------:R-:W-:Y:S01]  /*2640*/  IMAD R17, R32, R9, R17 ;  /* 0x0000000920117224 */ /* 0x000fe200078e0211 */
[----:B------:R-:W-:Y:S01]  /*2650*/  BSSY B1, `(.L_x_40) ;  /* 0x0000006000017945 */ /* 0x000fe20003800000 */
[----:B------:R-:W-:Y:S02]  /*2660*/  IADD3 R28, P4, R92, R14, RZ ;  /* 0x0000000e5c1c7210 */ /* 0x000fe40007f9e0ff */
[----:B------:R-:W-:Y:S01]  /*2670*/  IADD3.X R19, R91, UR10, RZ, P6, !PT ;  /* 0x0000000a5b137c10 */ /* 0x000fe2000b7fe4ff */
[----:B------:R0:W-:Y:S05]  /*2680*/  @P5 STG.E desc[UR14][R22.64], R17 ;  /* 0x0000001116005986 */ /* 0x0001ea000c10190e */
[----:B------:R-:W-:Y:S05]  /*2690*/  @!P2 BRA `(.L_x_41) ;  /* 0x000000000004a947 */ /* 0x000fea0003800000 */
[----:B------:R3:W5:Y:S02]  /*26a0*/  LDG.E.LTC128B R95, desc[UR14][R18.64] ;  /* 0x0000000e125f7981 */ /* 0x000764000c1e1920 */
.L_x_41:
[----:B------:R-:W-:Y:S05]  /*26b0*/  BSYNC B1 ;  /* 0x0000000000017941 */ /* 0x000fea0003800000 */
.L_x_40:
[----:B-----5:R-:W-:Y:S01]  /*26c0*/  IMAD R30, R95, R10, RZ ;  /* 0x0000000a5f1e7224 */ /* 0x020fe200078e02ff */
[----:B------:R-:W-:Y:S01]  /*26d0*/  ISETP.GT.AND P1, PT, R11, 0x8, P1 ;  /* 0x000000080b00780c */ /* 0x000fe20000f24270 */
[----:B------:R-:W-:Y:S01]  /*26e0*/  IMAD.X R29, R93, 0x1, R13, P4 ;  /* 0x000000015d1d7824 */ /* 0x000fe200020e060d */
[----:B------:R-:W-:Y:S01]  /*26f0*/  IADD3 R24, P4, R24, UR7, RZ ;  /* 0x0000000718187c10 */ /* 0x000fe2000ff9e0ff */
[----:B------:R-:W-:Y:S01]  /*2700*/  IMAD R33, R33, R9, R30 ;  /* 0x0000000921217224 */ /* 0x000fe200078e021e */
[----:B------:R-:W-:Y:S01]  /*2710*/  BSSY B1, `(.L_x_42) ;  /* 0x0000006000017945 */ /* 0x000fe20003800000 */
[----:B------:R-:W-:Y:S02]  /*2720*/  IADD3 R30, P5, R16, R26, RZ ;  /* 0x0000001a101e7210 */ /* 0x000fe40007fbe0ff */
[----:B------:R-:W-:Y:S01]  /*2730*/  IADD3.X R25, R25, UR8, RZ, P4, !PT ;  /* 0x0000000819197c10 */ /* 0x000fe2000a7fe4ff */
[----:B------:R4:W-:Y:S05]  /*2740*/  @P2 STG.E desc[UR14][R28.64], R33 ;  /* 0x000000211c002986 */ /* 0x0009ea000c10190e */
[----:B------:R-:W-:Y:S05]  /*2750*/  @!P1 BRA `(.L_x_43) ;  /* 0x0000000000049947 */ /* 0x000fea0003800000 */
[----:B------:R0:W5:Y:S02]  /*2760*/  LDG.E.LTC128B R95, desc[UR14][R24.64] ;  /* 0x0000000e185f7981 */ /* 0x000164000c1e1920 */
.L_x_43:
[----:B------:R-:W-:Y:S05]  /*2770*/  BSYNC B1 ;  /* 0x0000000000017941 */ /* 0x000fea0003800000 */
.L_x_42:
[----:B0----5:R-:W-:Y:S01]  /*2780*/  IMAD R17, R95, R10, RZ ;  /* 0x0000000a5f117224 */ /* 0x021fe200078e02ff */
[----:B------:R-:W-:Y:S01]  /*2790*/  ISETP.GT.AND P2, PT, R11, 0x8, P0 ;  /* 0x000000080b00780c */ /* 0x000fe20000744270 */
[----:B------:R-:W-:Y:S01]  /*27a0*/  IMAD.X R31, R15, 0x1, R27, P5 ;  /* 0x000000010f1f7824 */ /* 0x000fe200028e061b */
[----:B------:R-:W-:Y:S01]  /*27b0*/  IADD3 R24, P0, R90, UR7, RZ ;  /* 0x000000075a187c10 */ /* 0x000fe2000ff1e0ff */
[----:B------:R-:W-:Y:S01]  /*27c0*/  IMAD R17, R34, R9, R17 ;  /* 0x0000000922117224 */ /* 0x000fe200078e0211 */
[----:B------:R-:W-:Y:S02]  /*27d0*/  BSSY B1, `(.L_x_44) ;  /* 0x0000005000017945 */ /* 0x000fe40003800000 */
[----:B------:R-:W-:Y:S02]  /*27e0*/  IADD3.X R25, R91, UR8, RZ, P0, !PT ;  /* 0x000000085b197c10 */ /* 0x000fe400087fe4ff */
[----:B------:R0:W-:Y:S05]  /*27f0*/  @P1 STG.E desc[UR14][R30.64], R17 ;  /* 0x000000111e001986 */ /* 0x0001ea000c10190e */
[----:B------:R-:W-:Y:S05]  /*2800*/  @!P2 BRA `(.L_x_45) ;  /* 0x000000000004a947 */ /* 0x000fea0003800000 */
[----:B------:R0:W5:Y:S02]  /*2810*/  LDG.E.LTC128B R95, desc[UR14][R24.64] ;  /* 0x0000000e185f7981 */ /* 0x000164000c1e1920 */
.L_x_45:
[----:B------:R-:W-:Y:S05]  /*2820*/  BSYNC B1 ;  /* 0x0000000000017941 */ /* 0x000fea0003800000 */
.L_x_44:
        /* <DEDUP_REMOVED lines=9> */
[----:B------:R-:W-:-:S02]  /*28c0*/  IADD3 R30, P5, R22, R14, RZ ;  /* 0x0000000e161e7210 */ /* 0x000fc40007fbe0ff */
[----:B------:R0:W-:Y:S01]  /*28d0*/  @P2 STG.E desc[UR14][R24.64], R35 ;  /* 0x0000002318002986 */ /* 0x0001e2000c10190e */
[----:B------:R-:W-:-:S06]  /*28e0*/  IADD3.X R27, R21, UR10, RZ, P6, !PT ;  /* 0x0000000a151b7c10 */ /* 0x000fcc000b7fe4ff */
[----:B------:R-:W-:Y:S05]  /*28f0*/  @!P4 BRA `(.L_x_47) ;  /* 0x000000000004c947 */ /* 0x000fea0003800000 */
[----:B------:R0:W5:Y:S02]  /*2900*/  LDG.E.LTC128B R95, desc[UR14][R26.64] ;  /* 0x0000000e1a5f7981 */ /* 0x000164000c1e1920 */
.L_x_47:
[----:B------:R-:W-:Y:S05]  /*2910*/  BSYNC B1 ;  /* 0x0000000000017941 */ /* 0x000fea0003800000 */
.L_x_46:
        /* <DEDUP_REMOVED lines=11> */
.L_x_49:
[----:B------:R-:W-:Y:S05]  /*29d0*/  BSYNC B1 ;  /* 0x0000000000017941 */ /* 0x000fea0003800000 */
.L_x_48:
[----:B-----5:R-:W-:Y:S01]  /*29e0*/  IMAD R34, R95, R10, RZ ;  /* 0x0000000a5f227224 */ /* 0x020fe200078e02ff */
[----:B------:R-:W-:Y:S01]  /*29f0*/  ISETP.GT.AND P1, PT, R11, 0x8, P1 ;  /* 0x000000080b00780c */ /* 0x000fe20000f24270 */
[----:B----4-:R-:W-:Y:S01]  /*2a00*/  IMAD.X R33, R29, 0x1, R13, P5 ;  /* 0x000000011d217824 */ /* 0x010fe200028e060d */
[----:B-1----:R-:W-:Y:S01]  /*2a10*/  IADD3 R20, P4, R20, UR7, RZ ;  /* 0x0000000714147c10 */ /* 0x002fe2000ff9e0ff */
[----:B------:R-:W-:Y:S01]  /*2a20*/  IMAD R37, R37, R9, R34 ;  /* 0x0000000925257224 */ /* 0x000fe200078e0222 */
[----:B------:R-:W-:Y:S01]  /*2a30*/  BSSY B1, `(.L_x_50) ;  /* 0x0000006000017945 */ /* 0x000fe20003800000 */
[----:B------:R-:W-:Y:S02]  /*2a40*/  IADD3 R34, P5, R22, R16, RZ ;  /* 0x0000001016227210 */ /* 0x000fe40007fbe0ff */
[----:B------:R-:W-:Y:S01]  /*2a50*/  IADD3.X R21, R21, UR8, RZ, P4, !PT ;  /* 0x0000000815157c10 */ /* 0x000fe2000a7fe4ff */
[----:B------:R1:W-:Y:S05]  /*2a60*/  @P2 STG.E desc[UR14][R32.64], R37 ;  /* 0x0000002520002986 */ /* 0x0003ea000c10190e */
[----:B------:R-:W-:Y:S05]  /*2a70*/  @!P1 BRA `(.L_x_51) ;  /* 0x0000000000049947 */ /* 0x000fea0003800000 */
[----:B------:R4:W5:Y:S02]  /*2a80*/  LDG.E.LTC128B R95, desc[UR14][R20.64] ;  /* 0x0000000e145f7981 */ /* 0x000964000c1e1920 */
.L_x_51:
[----:B------:R-:W-:Y:S05]  /*2a90*/  BSYNC B1 ;  /* 0x0000000000017941 */ /* 0x000fea0003800000 */
.L_x_50:
[----:B0----5:R-:W-:Y:S01]  /*2aa0*/  IMAD R17, R95, R10, RZ ;  /* 0x0000000a5f117224 */ /* 0x021fe200078e02ff */
[----:B------:R-:W-:Y:S01]  /*2ab0*/  ISETP.GT.AND P2, PT, R11, 0x8, P0 ;  /* 0x000000080b00780c */ /* 0x000fe20000744270 */
[----:B------:R-:W-:Y:S01]  /*2ac0*/  IMAD.X R35, R23, 0x1, R15, P5 ;  /* 0x0000000117237824 */ /* 0x000fe200028e060f */
[----:B---3--:R-:W-:Y:S01]  /*2ad0*/  IADD3 R18, P0, R18, UR7, RZ ;  /* 0x0000000712127c10 */ /* 0x008fe2000ff1e0ff */
[----:B------:R-:W-:Y:S01]  /*2ae0*/  IMAD R17, R38, R9, R17 ;  /* 0x0000000926117224 */ /* 0x000fe200078e0211 */
[----:B------:R-:W-:Y:S02]  /*2af0*/  BSSY B1, `(.L_x_52) ;  /* 0x0000005000017945 */ /* 0x000fe40003800000 */
[----:B------:R-:W-:Y:S02]  /*2b00*/  IADD3.X R19, R19, UR8, RZ, P0, !PT ;  /* 0x0000000813137c10 */ /* 0x000fe400087fe4ff */
[----:B------:R0:W-:Y:S05]  /*2b10*/  @P1 STG.E desc[UR14][R34.64], R17 ;  /* 0x0000001122001986 */ /* 0x0001ea000c10190e */
[----:B------:R-:W-:Y:S05]  /*2b20*/  @!P2 BRA `(.L_x_53) ;  /* 0x000000000004a947 */ /* 0x000fea0003800000 */
[----:B------:R3:W5:Y:S02]  /*2b30*/  LDG.E.LTC128B R95, desc[UR14][R18.64] ;  /* 0x0000000e125f7981 */ /* 0x000764000c1e1920 */
.L_x_53:
[----:B------:R-:W-:Y:S05]  /*2b40*/  BSYNC B1 ;  /* 0x0000000000017941 */ /* 0x000fea0003800000 */
.L_x_52:
[----:B---3--:R-:W-:Y:S01]  /*2b50*/  IADD3 R18, P5, R28, R16, RZ ;  /* 0x000000101c127210 */ /* 0x008fe20007fbe0ff */
[----:B----45:R-:W-:Y:S01]  /*2b60*/  IMAD R20, R95, R10, RZ ;  /* 0x0000000a5f147224 */ /* 0x030fe200078e02ff */
        /* <DEDUP_REMOVED lines=12> */
.L_x_55:
[----:B------:R-:W-:Y:S05]  /*2c30*/  BSYNC B1 ;  /* 0x0000000000017941 */ /* 0x000fea0003800000 */
.L_x_54:
[----:B0----5:R-:W-:Y:S01]  /*2c40*/  IMAD R17, R95, R10, RZ ;  /* 0x0000000a5f117224 */ /* 0x021fe200078e02ff */
[----:B------:R-:W-:Y:S01]  /*2c50*/  ISETP.GT.AND P2, PT, R11, RZ, P0 ;  /* 0x000000ff0b00720c */ /* 0x000fe20000744270 */
[----:B------:R-:W-:Y:S01]  /*2c60*/  IMAD.X R23, R31, 0x1, R13, P5 ;  /* 0x000000011f177824 */ /* 0x000fe200028e060d */
[----:B---3--:R-:W-:Y:S01]  /*2c70*/  IADD3 R18, P6, R24, UR9, RZ ;  /* 0x0000000918127c10 */ /* 0x008fe2000ffde0ff */
[----:B------:R-:W-:Y:S01]  /*2c80*/  IMAD R17, R40, R9, R17 ;  /* 0x0000000928117224 */ /* 0x000fe200078e0211 */
[----:B------:R-:W-:Y:S01]  /*2c90*/  BSSY B1, `(.L_x_56) ;  /* 0x0000006000017945 */ /* 0x000fe20003800000 */
[----:B------:R-:W-:Y:S02]  /*2ca0*/  IADD3 R28, P5, R32, R14, RZ ;  /* 0x0000000e201c7210 */ /* 0x000fe40007fbe0ff */
[----:B------:R-:W-:Y:S01]  /*2cb0*/  IADD3.X R19, R25, UR10, RZ, P6, !PT ;  /* 0x0000000a19137c10 */ /* 0x000fe2000b7fe4ff */
[----:B------:R0:W-:Y:S05]  /*2cc0*/  @P4 STG.E desc[UR14][R22.64], R17 ;  /* 0x0000001116004986 */ /* 0x0001ea000c10190e */
[----:B------:R-:W-:Y:S05]  /*2cd0*/  @!P2 BRA `(.L_x_57) ;  /* 0x000000000004a947 */ /* 0x000fea0003800000 */
[----:B------:R3:W5:Y:S02]  /*2ce0*/  LDG.E.LTC128B R95, desc[UR14][R18.64] ;  /* 0x0000000e125f7981 */ /* 0x000764000c1e1920 */
.L_x_57:
[----:B------:R-:W-:Y:S05]  /*2cf0*/  BSYNC B1 ;  /* 0x0000000000017941 */ /* 0x000fea0003800000 */
.L_x_56:
        /* <DEDUP_REMOVED lines=11> */
.L_x_59:
[----:B------:R-:W-:Y:S05]  /*2db0*/  BSYNC B1 ;  /* 0x0000000000017941 */ /* 0x000fea0003800000 */
.L_x_58:
        /* <DEDUP_REMOVED lines=10> */
.L_x_61:
[----:B------:R-:W-:Y:S05]  /*2e60*/  BSYNC B1 ;  /* 0x0000000000017941 */ /* 0x000fea0003800000 */
.L_x_60:
        /* <DEDUP_REMOVED lines=14> */
.L_x_63:
[----:B------:R-:W-:Y:S05]  /*2f50*/  BSYNC B1 ;  /* 0x0000000000017941 */ /* 0x000fea0003800000 */
.L_x_62:
[----:B-----5:R-:W-:Y:S01]  /*2f60*/  IMAD R17, R95, R10, RZ ;  /* 0x0000000a5f117224 */ /* 0x020fe200078e02ff */
[----:B------:R-:W-:Y:S01]  /*2f70*/  ISETP.GT.AND P2, PT, R11, RZ, P0 ;  /* 0x000000ff0b00720c */ /* 0x000fe20000744270 */
[----:B------:R-:W-:Y:S01]  /*2f80*/  IMAD.X R31, R23, 0x1, R13, P5 ;  /* 0x00000001171f7824 */ /* 0x000fe200028e060d */
[----:B0-----:R-:W-:Y:S01]  /*2f90*/  IADD3 R24, P6, R18, UR9, RZ ;  /* 0x0000000912187c10 */ /* 0x001fe2000ffde0ff */
[----:B------:R-:W-:Y:S01]  /*2fa0*/  IMAD R17, R44, R9, R17 ;  /* 0x000000092c117224 */ /* 0x000fe200078e0211 */
[----:B------:R-:W-:Y:S01]  /*2fb0*/  BSSY B1, `(.L_x_64) ;  /* 0x0000006000017945 */ /* 0x000fe20003800000 */
[----:B-1----:R-:W-:Y:S02]  /*2fc0*/  IADD3 R32, P5, R28, R14, RZ ;  /* 0x0000000e1c207210 */ /* 0x002fe40007fbe0ff */
[----:B------:R-:W-:Y:S01]  /*2fd0*/  IADD3.X R25, R19, UR10, RZ, P6, !PT ;  /* 0x0000000a13197c10 */ /* 0x000fe2000b7fe4ff */
[----:B------:R0:W-:Y:S05]  /*2fe0*/  @P4 STG.E desc[UR14][R30.64], R17 ;  /* 0x000000111e004986 */ /* 0x0001ea000c10190e */
[----:B------:R-:W-:Y:S05]  /*2ff0*/  @!P2 BRA `(.L_x_65) ;  /* 0x000000000004a947 */ /* 0x000fea0003800000 */
[----:B------:R1:W5:Y:S02]  /*3000*/  LDG.E.LTC128B R95, desc[UR14][R24.64] ;  /* 0x0000000e185f7981 */ /* 0x000364000c1e1920 */
.L_x_65:
[----:B------:R-:W-:Y:S05]  /*3010*/  BSYNC B1 ;  /* 0x0000000000017941 */ /* 0x000fea0003800000 */
.L_x_64:
[----:B-----5:R-:W-:Y:S01]  /*3020*/  IMAD R34, R95, R10, RZ ;  /* 0x0000000a5f227224 */ /* 0x020fe200078e02ff */
[----:B------:R-:W-:Y:S01]  /*3030*/  ISETP.GT.AND P1, PT, R11, 0x8, P1 ;  /* 0x000000080b00780c */ /* 0x000fe20000f24270 */
[----:B------:R-:W-:Y:S01]  /*3040*/  IMAD.X R33, R29, 0x1, R13, P5 ;  /* 0x000000011d217824 */ /* 0x000fe200028e060d */
[----:B----4-:R-:W-:Y:S01]  /*3050*/  IADD3 R20, P4, R20, UR7, RZ ;  /* 0x0000000714147c10 */ /* 0x010fe2000ff9e0ff */
[----:B------:R-:W-:Y:S01]  /*3060*/  IMAD R45, R45, R9, R34 ;  /* 0x000000092d2d7224 */ /* 0x000fe200078e0222 */
[----:B------:R-:W-:Y:S01]  /*3070*/  BSSY B1, `(.L_x_66) ;  /* 0x0000006000017945 */ /* 0x000fe20003800000 */
[----:B------:R-:W-:Y:S02]  /*3080*/  IADD3 R34, P5, R22, R16, RZ ;  /* 0x0000001016227210 */ /* 0x000fe40007fbe0ff */
[----:B------:R-:W-:Y:S01]  /*3090*/  IADD3.X R21, R21, UR8, RZ, P4, !PT ;  /* 0x0000000815157c10 */ /* 0x000fe2000a7fe4ff */
[----:B------:R4:W-:Y:S05]  /*30a0*/  @P2 STG.E desc[UR14][R32.64], R45 ;  /* 0x0000002d20002986 */ /* 0x0009ea000c10190e */
[----:B------:R-:W-:Y:S05]  /*30b0*/  @!P1 BRA `(.L_x_67) ;  /* 0x0000000000049947 */ /* 0x000fea0003800000 */
[----:B------:R0:W5:Y:S02]  /*30c0*/  LDG.E.LTC128B R95, desc[UR14][R20.64] ;  /* 0x0000000e145f7981 */ /* 0x000164000c1e1920 */
.L_x_67:
[----:B------:R-:W-:Y:S05]  /*30d0*/  BSYNC B1 ;  /* 0x0000000000017941 */ /* 0x000fea0003800000 */
.L_x_66:
        /* <DEDUP_REMOVED lines=10> */
.L_x_69:
[----:B------:R-:W-:Y:S05]  /*3180*/  BSYNC B1 ;  /* 0x0000000000017941 */ /* 0x000fea0003800000 */
.L_x_68:
[----:B---3--:R-:W-:Y:S01]  /*3190*/  IADD3 R18, P5, R28, R16, RZ ;  /* 0x000000101c127210 */ /* 0x008fe20007fbe0ff */
        /* <DEDUP_REMOVED lines=13> */
.L_x_71:
[----:B------:R-:W-:Y:S05]  /*3270*/  BSYNC B1 ;  /* 0x0000000000017941 */ /* 0x000fea0003800000 */
.L_x_70:
        /* <DEDUP_REMOVED lines=11> */
.L_x_73:
[----:B------:R-:W-:Y:S05]  /*3330*/  BSYNC B1 ;  /* 0x0000000000017941 */ /* 0x000fea0003800000 */
.L_x_72:
        /* <DEDUP_REMOVED lines=11> */
.L_x_75:
[----:B------:R-:W-:Y:S05]  /*33f0*/  BSYNC B1 ;  /* 0x0000000000017941 */ /* 0x000fea0003800000 */
.L_x_74:
[----:B0----5:R-:W-:Y:S01]  /*3400*/  IMAD R17, R95, R10, RZ ;  /* 0x0000000a5f117224 */ /* 0x021fe200078e02ff */
[----:B------:R-:W-:Y:S01]  /*3410*/  ISETP.GT.AND P2, PT, R11, 0x8, P0 ;  /* 0x000000080b00780c */ /* 0x000fe20000744270 */
[----:B------:R-:W-:Y:S01]  /*3420*/  IMAD.X R35, R31, 0x1, R15, P5 ;  /* 0x000000011f237824 */ /* 0x000fe200028e060f */
[----:B-1----:R-:W-:Y:S01]  /*3430*/  IADD3 R24, P0, R24, UR7, RZ ;  /* 0x0000000718187c10 */ /* 0x002fe2000ff1e0ff */
[----:B------:R-:W-:Y:S01]  /*3440*/  IMAD R17, R50, R9, R17 ;  /* 0x0000000932117224 */ /* 0x000fe200078e0211 */
[----:B------:R-:W-:Y:S02]  /*3450*/  BSSY B1, `(.L_x_76) ;  /* 0x0000005000017945 */ /* 0x000fe40003800000 */
[----:B------:R-:W-:Y:S02]  /*3460*/  IADD3.X R25, R25, UR8, RZ, P0, !PT ;  /* 0x0000000819197c10 */ /* 0x000fe400087fe4ff */
[----:B------:R0:W-:Y:S05]  /*3470*/  @P1 STG.E desc[UR14][R34.64], R17 ;  /* 0x0000001122001986 */ /* 0x0001ea000c10190e */
[----:B------:R-:W-:Y:S05]  /*3480*/  @!P2 BRA `(.L_x_77) ;  /* 0x000000000004a947 */ /* 0x000fea0003800000 */
[----:B------:R1:W5:Y:S02]  /*3490*/  LDG.E.LTC128B R95, desc[UR14][R24.64] ;  /* 0x0000000e185f7981 */ /* 0x000364000c1e1920 */
.L_x_77:
[----:B------:R-:W-:Y:S05]  /*34a0*/  BSYNC B1 ;  /* 0x0000000000017941 */ /* 0x000fea0003800000 */
.L_x_76:
[----:B-1----:R-:W-:Y:S01]  /*34b0*/  IADD3 R24, P5, R32, R16, RZ ;  /* 0x0000001020187210 */ /* 0x002fe20007fbe0ff */
        /* <DEDUP_REMOVED lines=13> */
.L_x_79:
[----:B------:R-:W-:Y:S05]  /*3590*/  BSYNC B1 ;  /* 0x0000000000017941 */ /* 0x000fea0003800000 */
.L_x_78:
[----:B0----5:R-:W-:Y:S01]  /*35a0*/  IMAD R17, R95, R10, RZ ;  /* 0x0000000a5f117224 */ /* 0x021fe200078e02ff */
[----:B------:R-:W-:Y:S01]  /*35b0*/  ISETP.GT.AND P2, PT, R11, RZ, P0 ;  /* 0x000000ff0b00720c */ /* 0x000fe20000744270 */
[----:B------:R-:W-:Y:S01]  /*35c0*/  IMAD.X R31, R23, 0x1, R13, P5 ;  /* 0x00000001171f7824 */ /* 0x000fe200028e060d */
[----:B-1----:R-:W-:Y:S01]  /*35d0*/  IADD3 R24, P6, R18, UR9, RZ ;  /* 0x0000000912187c10 */ /* 0x002fe2000ffde0ff */
[----:B------:R-:W-:Y:S01]  /*35e0*/  IMAD R17, R52, R9, R17 ;  /* 0x0000000934117224 */ /* 0x000fe200078e0211 */
[----:B------:R-:W-:Y:S01]  /*35f0*/  BSSY B1, `(.L_x_80) ;  /* 0x0000006000017945 */ /* 0x000fe20003800000 */
[----:B----4-:R-:W-:Y:S02]  /*3600*/  IADD3 R32, P5, R28, R14, RZ ;  /* 0x0000000e1c207210 */ /* 0x010fe40007fbe0ff */
[----:B------:R-:W-:Y:S01]  /*3610*/  IADD3.X R25, R19, UR10, RZ, P6, !PT ;  /* 0x0000000a13197c10 */ /* 0x000fe2000b7fe4ff */
[----:B------:R0:W-:Y:S05]  /*3620*/  @P4 STG.E desc[UR14][R30.64], R17 ;  /* 0x000000111e004986 */ /* 0x0001ea000c10190e */
[----:B------:R-:W-:Y:S05]  /*3630*/  @!P2 BRA `(.L_x_81) ;  /* 0x000000000004a947 */ /* 0x000fea0003800000 */
[----:B------:R1:W5:Y:S02]  /*3640*/  LDG.E.LTC128B R95, desc[UR14][R24.64] ;  /* 0x0000000e185f7981 */ /* 0x000364000c1e1920 */
.L_x_81:
[----:B------:R-:W-:Y:S05]  /*3650*/  BSYNC B1 ;  /* 0x0000000000017941 */ /* 0x000fea0003800000 */
.L_x_80:
        /* <DEDUP_REMOVED lines=11> */
.L_x_83:
[----:B------:R-:W-:Y:S05]  /*3710*/  BSYNC B1 ;  /* 0x0000000000017941 */ /* 0x000fea0003800000 */
.L_x_82:
        /* <DEDUP_REMOVED lines=10> */
.L_x_85:
[----:B------:R-:W-:Y:S05]  /*37c0*/  BSYNC B1 ;  /* 0x0000000000017941 */ /* 0x000fea0003800000 */
.L_x_84:
        /* <DEDUP_REMOVED lines=14> */
.L_x_87:
[----:B------:R-:W-:Y:S05]  /*38b0*/  BSYNC B1 ;  /* 0x0000000000017941 */ /* 0x000fea0003800000 */
.L_x_86:
        /* <DEDUP_REMOVED lines=11> */
.L_x_89:
[----:B------:R-:W-:Y:S05]  /*3970*/  BSYNC B1 ;  /* 0x0000000000017941 */ /* 0x000fea0003800000 */
.L_x_88:
        /* <DEDUP_REMOVED lines=11> */
.L_x_91:
[----:B------:R-:W-:Y:S05]  /*3a30*/  BSYNC B1 ;  /* 0x0000000000017941 */ /* 0x000fea0003800000 */
.L_x_90:
        /* <DEDUP_REMOVED lines=10> */
.L_x_93:
[----:B------:R-:W-:Y:S05]  /*3ae0*/  BSYNC B1 ;  /* 0x0000000000017941 */ /* 0x000fea0003800000 */
.L_x_92:
        /* <DEDUP_REMOVED lines=14> */
.L_x_95:
[----:B------:R-:W-:Y:S05]  /*3bd0*/  BSYNC B1 ;  /* 0x0000000000017941 */ /* 0x000fea0003800000 */
.L_x_94:
        /* <DEDUP_REMOVED lines=11> */
.L_x_97:
[----:B------:R-:W-:Y:S05]  /*3c90*/  BSYNC B1 ;  /* 0x0000000000017941 */ /* 0x000fea0003800000 */
.L_x_96:
        /* <DEDUP_REMOVED lines=11> */
.L_x_99:
[----:B------:R-:W-:Y:S05]  /*3d50*/  BSYNC B1 ;  /* 0x0000000000017941 */ /* 0x000fea0003800000 */
.L_x_98:
        /* <DEDUP_REMOVED lines=10> */
.L_x_101:
[----:B------:R-:W-:Y:S05]  /*3e00*/  BSYNC B1 ;  /* 0x0000000000017941 */ /* 0x000fea0003800000 */
.L_x_100:
        /* <DEDUP_REMOVED lines=14> */
.L_x_103:
[----:B------:R-:W-:Y:S05]  /*3ef0*/  BSYNC B1 ;  /* 0x0000000000017941 */ /* 0x000fea0003800000 */
.L_x_102:
        /* <DEDUP_REMOVED lines=11> */
.L_x_105:
[----:B------:R-:W-:Y:S05]  /*3fb0*/  BSYNC B1 ;  /* 0x0000000000017941 */ /* 0x000fea0003800000 */
.L_x_104:
        /* <DEDUP_REMOVED lines=11> */
.L_x_107:
[----:B------:R-:W-:Y:S05]  /*4070*/  BSYNC B1 ;  /* 0x0000000000017941 */ /* 0x000fea0003800000 */
.L_x_106:
        /* <DEDUP_REMOVED lines=10> */
.L_x_109:
[----:B------:R-:W-:Y:S05]  /*4120*/  BSYNC B1 ;  /* 0x0000000000017941 */ /* 0x000fea0003800000 */
.L_x_108:
        /* <DEDUP_REMOVED lines=14> */
.L_x_111:
[----:B------:R-:W-:Y:S05]  /*4210*/  BSYNC B1 ;  /* 0x0000000000017941 */ /* 0x000fea0003800000 */
.L_x_110:
        /* <DEDUP_REMOVED lines=11> */
.L_x_113:
[----:B------:R-:W-:Y:S05]  /*42d0*/  BSYNC B1 ;  /* 0x0000000000017941 */ /* 0x000fea0003800000 */
.L_x_112:
        /* <DEDUP_REMOVED lines=11> */
.L_x_115:
[----:B------:R-:W-:Y:S05]  /*4390*/  BSYNC B1 ;  /* 0x0000000000017941 */ /* 0x000fea0003800000 */
.L_x_114:
        /* <DEDUP_REMOVED lines=10> */
.L_x_117:
[----:B------:R-:W-:Y:S05]  /*4440*/  BSYNC B1 ;  /* 0x0000000000017941 */ /* 0x000fea0003800000 */
.L_x_116:
        /* <DEDUP_REMOVED lines=14> */
.L_x_119:
[----:B------:R-:W-:Y:S05]  /*4530*/  BSYNC B1 ;  /* 0x0000000000017941 */ /* 0x000fea0003800000 */
.L_x_118:
        /* <DEDUP_REMOVED lines=11> */
.L_x_121:
[----:B------:R-:W-:Y:S05]  /*45f0*/  BSYNC B1 ;  /* 0x0000000000017941 */ /* 0x000fea0003800000 */
.L_x_120:
        /* <DEDUP_REMOVED lines=11> */
.L_x_123:
[----:B------:R-:W-:Y:S05]  /*46b0*/  BSYNC B1 ;  /* 0x0000000000017941 */ /* 0x000fea0003800000 */
.L_x_122:
        /* <DEDUP_REMOVED lines=10> */
.L_x_125:
[----:B------:R-:W-:Y:S05]  /*4760*/  BSYNC B1 ;  /* 0x0000000000017941 */ /* 0x000fea0003800000 */
.L_x_124:
        /* <DEDUP_REMOVED lines=14> */
.L_x_127:
[----:B------:R-:W-:Y:S05]  /*4850*/  BSYNC B1 ;  /* 0x0000000000017941 */ /* 0x000fea0003800000 */
.L_x_126:
        /* <DEDUP_REMOVED lines=11> */
.L_x_129:
[----:B------:R-:W-:Y:S05]  /*4910*/  BSYNC B1 ;  /* 0x0000000000017941 */ /* 0x000fea0003800000 */
.L_x_128:
        /* <DEDUP_REMOVED lines=11> */
.L_x_131:
[----:B------:R-:W-:Y:S05]  /*49d0*/  BSYNC B1 ;  /* 0x0000000000017941 */ /* 0x000fea0003800000 */
.L_x_130:
        /* <DEDUP_REMOVED lines=10> */
.L_x_133:
[----:B------:R-:W-:Y:S05]  /*4a80*/  BSYNC B1 ;  /* 0x0000000000017941 */ /* 0x000fea0003800000 */
.L_x_132:
        /* <DEDUP_REMOVED lines=14> */
.L_x_135:
[----:B------:R-:W-:Y:S05]  /*4b70*/  BSYNC B1 ;  /* 0x0000000000017941 */ /* 0x000fea0003800000 */
.L_x_134:
[----:B0----5:R-:W-:Y:S01]  /*4b80*/  IMAD R17, R95, R10, RZ ;  /* 0x0000000a5f117224 */ /* 0x021fe200078e02ff */
[----:B------:R-:W-:Y:S01]  /*4b90*/  ISETP.GT.AND P2, PT, R11, RZ, P1 ;  /* 0x000000ff0b00720c */ /* 0x000fe20000f44270 */
        /* <DEDUP_REMOVED lines=8> */
.L_x_137:
[----:B------:R-:W-:Y:S05]  /*4c20*/  BSYNC B1 ;  /* 0x0000000000017941 */ /* 0x000fea0003800000 */
.L_x_136:
[----:B---3--:R-:W-:Y:S01]  /*4c30*/  IADD3 R18, P5, R32, R14, RZ ;  /* 0x0000000e20127210 */ /* 0x008fe20007fbe0ff */
[----:B-----5:R-:W-:Y:S01]  /*4c40*/  IMAD R28, R95, R10, RZ ;  /* 0x0000000a5f1c7224 */ /* 0x020fe200078e02ff */
[----:B------:R-:W-:Y:S01]  /*4c50*/  ISETP.GT.AND P4, PT, R11, 0x8, P4 ;  /* 0x000000080b00780c */ /* 0x000fe20002784270 */
[----:B------:R-:W-:Y:S01]  /*4c60*/  BSSY B1, `(.L_x_138) ;  /* 0x000000a000017945 */ /* 0x000fe20003800000 */
[----:B------:R-:W-:Y:S01]  /*4c70*/  IADD3 R26, P6, R26, UR7, RZ ;  /* 0x000000071a1a7c10 */ /* 0x000fe2000ffde0ff */
[----:B------:R-:W-:Y:S01]  /*4c80*/  IMAD R81, R81, R9, R28 ;  /* 0x0000000951517224 */ /* 0x000fe200078e021c */
[----:B------:R-:W-:Y:S01]  /*4c90*/  ISETP.GT.AND P0, PT, R12, 0x78, PT ;  /* 0x000000780c00780c */ /* 0x000fe20003f04270 */
[----:B------:R-:W-:Y:S01]  /*4ca0*/  IMAD.X R19, R33, 0x1, R13, P5 ;  /* 0x0000000121137824 */ /* 0x000fe200028e060d */
[----:B------:R-:W-:Y:S02]  /*4cb0*/  IADD3 R28, P5, R30, R16, RZ ;  /* 0x000000101e1c7210 */ /* 0x000fe40007fbe0ff */
[----:B------:R-:W-:-:S02]  /*4cc0*/  IADD3.X R27, R27, UR8, RZ, P6, !PT ;  /* 0x000000081b1b7c10 */ /* 0x000fc4000b7fe4ff */
[----:B------:R3:W-:Y:S03]  /*4cd0*/  @P2 STG.E desc[UR14][R18.64], R81 ;  /* 0x0000005112002986 */ /* 0x0007e6000c10190e */
[----:B------:R-:W-:Y:S06]  /*4ce0*/  @!P4 BRA `(.L_x_139) ;  /* 0x000000000004c947 */ /* 0x000fec0003800000 */
[----:B------:R0:W5:Y:S02]  /*4cf0*/  LDG.E.LTC128B R95, desc[UR14][R26.64] ;  /* 0x0000000e1a5f7981 */ /* 0x000164000c1e1920 */
.L_x_139:
[----:B------:R-:W-:Y:S05]  /*4d00*/  BSYNC B1 ;  /* 0x0000000000017941 */ /* 0x000fea0003800000 */
.L_x_138:
[----:B0----5:R-:W-:Y:S01]  /*4d10*/  IMAD R17, R95, R10, RZ ;  /* 0x0000000a5f117224 */ /* 0x021fe200078e02ff */
[----:B------:R-:W-:Y:S01]  /*4d20*/  ISETP.GT.AND P1, PT, R11, 0x8, P1 ;  /* 0x000000080b00780c */ /* 0x000fe20000f24270 */
[----:B------:R-:W-:Y:S01]  /*4d30*/  IMAD.X R29, R31, 0x1, R15, P5 ;  /* 0x000000011f1d7824 */ /* 0x000fe200028e060f */
[----:B-1----:R-:W-:Y:S01]  /*4d40*/  IADD3 R24, P5, R24, UR7, RZ ;  /* 0x0000000718187c10 */ /* 0x002fe2000ffbe0ff */
[----:B------:R-:W-:Y:S01]  /*4d50*/  IMAD R17, R82, R9, R17 ;  /* 0x0000000952117224 */ /* 0x000fe200078e0211 */
[----:B------:R-:W-:Y:S01]  /*4d60*/  BSSY B1, `(.L_x_140) ;  /* 0x0000006000017945 */ /* 0x000fe20003800000 */
[----:B------:R-:W-:Y:S02]  /*4d70*/  ISETP.GT.AND P2, PT, R12, 0x79, PT ;  /* 0x000000790c00780c */ /* 0x000fe40003f44270 */
[----:B------:R-:W-:Y:S01]  /*4d80*/  IADD3.X R25, R25, UR8, RZ, P5, !PT ;  /* 0x0000000819197c10 */ /* 0x000fe2000affe4ff */
[----:B------:R0:W-:Y:S05]  /*4d90*/  @P4 STG.E desc[UR14][R28.64], R17 ;  /* 0x000000111c004986 */ /* 0x0001ea000c10190e */
[----:B------:R-:W-:Y:S05]  /*4da0*/  @!P1 BRA `(.L_x_141) ;  /* 0x0000000000049947 */ /* 0x000fea0003800000 */
[----:B------:R1:W5:Y:S02]  /*4db0*/  LDG.E.LTC128B R95, desc[UR14][R24.64] ;  /* 0x0000000e185f7981 */ /* 0x000364000c1e1920 */
.L_x_141:
[----:B------:R-:W-:Y:S05]  /*4dc0*/  BSYNC B1 ;  /* 0x0000000000017941 */ /* 0x000fea0003800000 */
.L_x_140:
[----:B-1----:R-:W-:Y:S01]  /*4dd0*/  IADD3 R24, P6, R32, R16, RZ ;  /* 0x0000001020187210 */ /* 0x002fe20007fde0ff */
[----:B-----5:R-:W-:Y:S01]  /*4de0*/  IMAD R12, R95, R10, RZ ;  /* 0x0000000a5f0c7224 */ /* 0x020fe200078e02ff */
[----:B------:R-:W-:Y:S01]  /*4df0*/  ISETP.GT.AND P4, PT, R11, RZ, P0 ;  /* 0x000000ff0b00720c */ /* 0x000fe20000784270 */
[----:B------:R-:W-:Y:S01]  /*4e00*/  BSSY B1, `(.L_x_142) ;  /* 0x0000009000017945 */ /* 0x000fe20003800000 */
[----:B------:R-:W-:Y:S01]  /*4e10*/  IADD3 R26, P5, R22, R14, RZ ;  /* 0x0000000e161a7210 */ /* 0x000fe20007fbe0ff */
[----:B------:R-:W-:Y:S02]  /*4e20*/  IMAD.X R25, R33, 0x1, R15, P6 ;  /* 0x0000000121197824 */ /* 0x000fe400030e060f */
[----:B------:R-:W-:-:S05]  /*4e30*/  IMAD R83, R83, R9, R12 ;  /* 0x0000000953537224 */ /* 0x000fca00078e020c */
[----:B------:R1:W-:Y:S03]  /*4e40*/  @P1 STG.E desc[UR14][R24.64], R83 ;  /* 0x0000005318001986 */ /* 0x0003e6000c10190e */
[----:B------:R-:W-:Y:S05]  /*4e50*/  @!P4 BRA `(.L_x_143) ;  /* 0x00000000000cc947 */ /* 0x000fea0003800000 */
[----:B-1----:R-:W-:-:S04]  /*4e60*/  IADD3 R24, P1, R20, UR9, RZ ;  /* 0x0000000914187c10 */ /* 0x002fc8000ff3e0ff */
[----:B------:R-:W-:-:S05]  /*4e70*/  IADD3.X R25, R21, UR10, RZ, P1, !PT ;  /* 0x0000000a15197c10 */ /* 0x000fca0008ffe4ff */
[----:B------:R1:W5:Y:S04]  /*4e80*/  LDG.E.LTC128B R95, desc[UR14][R24.64] ;  /* 0x0000000e185f7981 */ /* 0x000368000c1e1920 */
.L_x_143:
[----:B------:R-:W-:Y:S05]  /*4e90*/  BSYNC B1 ;  /* 0x0000000000017941 */ /* 0x000fea0003800000 */
.L_x_142:
[----:B-----5:R-:W-:Y:S01]  /*4ea0*/  IMAD R12, R95, R10, RZ ;  /* 0x0000000a5f0c7224 */ /* 0x020fe200078e02ff */
[----:B------:R-:W-:Y:S01]  /*4eb0*/  ISETP.GT.AND P1, PT, R11, RZ, P2 ;  /* 0x000000ff0b00720c */ /* 0x000fe20001724270 */
[----:B------:R-:W-:Y:S01]  /*4ec0*/  IMAD.X R27, R23, 0x1, R13, P5 ;  /* 0x00000001171b7824 */ /* 0x000fe200028e060d */
[----:B-1----:R-:W-:Y:S01]  /*4ed0*/  IADD3 R24, P6, R34, UR9, RZ ;  /* 0x0000000922187c10 */ /* 0x002fe2000ffde0ff */
[----:B0-----:R-:W-:Y:S01]  /*4ee0*/  IMAD R17, R84, R9, R12 ;  /* 0x0000000954117224 */ /* 0x001fe200078e020c */
[----:B------:R-:W-:Y:S01]  /*4ef0*/  BSSY B1, `(.L_x_144) ;  /* 0x0000006000017945 */ /* 0x000fe20003800000 */
[----:B------:R-:W-:Y:S02]  /*4f00*/  IADD3 R12, P5, R18, R14, RZ ;  /* 0x0000000e120c7210 */ /* 0x000fe40007fbe0ff */
[----:B------:R-:W-:Y:S01]  /*4f10*/  IADD3.X R25, R35, UR10, RZ, P6, !PT ;  /* 0x0000000a23197c10 */ /* 0x000fe2000b7fe4ff */
[----:B------:R0:W-:Y:S05]  /*4f20*/  @P4 STG.E desc[UR14][R26.64], R17 ;  /* 0x000000111a004986 */ /* 0x0001ea000c10190e */
[----:B------:R-:W-:Y:S05]  /*4f30*/  @!P1 BRA `(.L_x_145) ;  /* 0x0000000000049947 */ /* 0x000fea0003800000 */
[----:B------:R1:W5:Y:S02]  /*4f40*/  LDG.E.LTC128B R95, desc[UR14][R24.64] ;  /* 0x0000000e185f7981 */ /* 0x000364000c1e1920 */
.L_x_145:
[----:B------:R-:W-:Y:S05]  /*4f50*/  BSYNC B1 ;  /* 0x0000000000017941 */ /* 0x000fea0003800000 */
.L_x_144:
[----:B-----5:R-:W-:Y:S01]  /*4f60*/  IMAD R14, R95, R10, RZ ;  /* 0x0000000a5f0e7224 */ /* 0x020fe200078e02ff */
[----:B------:R-:W-:Y:S01]  /*4f70*/  ISETP.GT.AND P0, PT, R11, 0x8, P0 ;  /* 0x000000080b00780c */ /* 0x000fe20000704270 */
[----:B------:R-:W-:Y:S01]  /*4f80*/  IMAD.X R13, R19, 0x1, R13, P5 ;  /* 0x00000001130d7824 */ /* 0x000fe200028e060d */
[----:B------:R-:W-:Y:S01]  /*4f90*/  IADD3 R20, P4, R20, UR7, RZ ;  /* 0x0000000714147c10 */ /* 0x000fe2000ff9e0ff */
[----:B------:R-:W-:Y:S01]  /*4fa0*/  IMAD R85, R85, R9, R14 ;  /* 0x0000000955557224 */ /* 0x000fe200078e020e */
[----:B------:R-:W-:Y:S01]  /*4fb0*/  BSSY B1, `(.L_x_146) ;  /* 0x0000006000017945 */ /* 0x000fe20003800000 */
[----:B-1----:R-:W-:Y:S02]  /*4fc0*/  IADD3 R24, P5, R22, R16, RZ ;  /* 0x0000001016187210 */ /* 0x002fe40007fbe0ff */
[----:B------:R-:W-:Y:S01]  /*4fd0*/  IADD3.X R21, R21, UR8, RZ, P4, !PT ;  /* 0x0000000815157c10 */ /* 0x000fe2000a7fe4ff */
[----:B------:R1:W-:Y:S05]  /*4fe0*/  @P1 STG.E desc[UR14][R12.64], R85 ;  /* 0x000000550c001986 */ /* 0x0003ea000c10190e */
[----:B------:R-:W-:Y:S05]  /*4ff0*/  @!P0 BRA `(.L_x_147) ;  /* 0x0000000000048947 */ /* 0x000fea0003800000 */
[----:B------:R0:W5:Y:S02]  /*5000*/  LDG.E.LTC128B R95, desc[UR14][R20.64] ;  /* 0x0000000e145f7981 */ /* 0x000164000c1e1920 */
.L_x_147:
[----:B------:R-:W-:Y:S05]  /*5010*/  BSYNC B1 ;  /* 0x0000000000017941 */ /* 0x000fea0003800000 */
.L_x_146:
[----:B------:R-:W-:Y:S01]  /*5020*/  ISETP.GT.AND P2, PT, R11, 0x8, P2 ;  /* 0x000000080b00780c */ /* 0x000fe20001744270 */
[----:B-1---5:R-:W-:Y:S01]  /*5030*/  IMAD R12, R95, R10, RZ ;  /* 0x0000000a5f0c7224 */ /* 0x022fe200078e02ff */
[----:B------:R-:W-:Y:S01]  /*5040*/  BSSY B1, `(.L_x_148) ;  /* 0x0000008000017945 */ /* 0x000fe20003800000 */
[----:B------:R-:W-:Y:S02]  /*5050*/  IMAD.X R25, R23, 0x1, R15, P5 ;  /* 0x0000000117197824 */ /* 0x000fe400028e060f */
[----:B0-----:R-:W-:-:S05]  /*5060*/  IMAD R17, R86, R9, R12 ;  /* 0x0000000956117224 */ /* 0x001fca00078e020c */
[----:B------:R0:W-:Y:S01]  /*5070*/  @P0 STG.E desc[UR14][R24.64], R17 ;  /* 0x0000001118000986 */ /* 0x0001e2000c10190e */
[----:B------:R-:W-:-:S04]  /*5080*/  IADD3 R12, P0, R34, UR7, RZ ;  /* 0x00000007220c7c10 */ /* 0x000fc8000ff1e0ff */
[----:B------:R-:W-:Y:S01]  /*5090*/  IADD3.X R13, R35, UR8, RZ, P0, !PT ;  /* 0x00000008230d7c10 */ /* 0x000fe200087fe4ff */
[----:B------:R-:W-:Y:S08]  /*50a0*/  @!P2 BRA `(.L_x_149) ;  /* 0x000000000004a947 */ /* 0x000ff00003800000 */
[----:B------:R1:W5:Y:S02]  /*50b0*/  LDG.E.LTC128B R95, desc[UR14][R12.64] ;  /* 0x0000000e0c5f7981 */ /* 0x000364000c1e1920 */
.L_x_149:
[----:B------:R-:W-:Y:S05]  /*50c0*/  BSYNC B1 ;  /* 0x0000000000017941 */ /* 0x000fea0003800000 */
.L_x_148:
[----:B------:R-:W-:Y:S05]  /*50d0*/  @!P2 BRA `(.L_x_150) ;  /* 0x000000140094a947 */ /* 0x000fea0003800000 */
[----:B------:R-:W-:Y:S01]  /*50e0*/  IADD3 R16, P0, R18, R16, RZ ;  /* 0x0000001012107210 */ /* 0x000fe20007f1e0ff */
[----:B-1---5:R-:W-:-:S04]  /*50f0*/  IMAD R12, R95, R10, RZ ;  /* 0x0000000a5f0c7224 */ /* 0x022fc800078e02ff */
[----:B0-----:R-:W-:Y:S02]  /*5100*/  IMAD.X R17, R19, 0x1, R15, P0 ;  /* 0x0000000113117824 */ /* 0x001fe400000e060f */
[----:B------:R-:W-:-:S05]  /*5110*/  IMAD R87, R87, R9, R12 ;  /* 0x0000000957577224 */ /* 0x000fca00078e020c */
[----:B------:R0:W-:Y:S01]  /*5120*/  STG.E desc[UR14][R16.64], R87 ;  /* 0x0000005710007986 */ /* 0x0001e2000c10190e */
[----:B------:R-:W-:Y:S05]  /*5130*/  BRA `(.L_x_150) ;  /* 0x00000014007c7947 */ /* 0x000fea0003800000 */
.L_x_27:
[----:B------:R-:W-:Y:S01]  /*5140*/  ULDC.64 UR8, c[0x0][0x6c0] ;  /* 0x0001b00000087ab9 */ /* 0x000fe20000000a00 */
[----:B------:R-:W-:Y:S01]  /*5150*/  ISETP.GT.AND P2, PT, R12, 0x1, PT ;  /* 0x000000010c00780c */ /* 0x000fe20003f44270 */
[-C--:B--2---:R-:W-:Y:S01]  /*5160*/  IMAD R15, R24, R9.reuse, RZ ;  /* 0x00000009180f7224 */ /* 0x084fe200078e02ff */
[----:B------:R-:W-:Y:S01]  /*5170*/  LEA R18, P1, R88, UR8, 0x2 ;  /* 0x0000000858127c11 */ /* 0x000fe2000f8210ff */
[-C--:B------:R-:W-:Y:S01]  /*5180*/  IMAD R25, R25, R9.reuse, RZ ;  /* 0x0000000919197224 */ /* 0x080fe200078e02ff */
[C---:B------:R-:W-:Y:S01]  /*5190*/  ISETP.GT.AND P4, PT, R11.reuse, RZ, P2 ;  /* 0x000000ff0b00720c */ /* 0x040fe20001784270 */
[----:B------:R-:W-:Y:S01]  /*51a0*/  IMAD.SHL.U32 R14, R98, 0x20, RZ ;  /* 0x00000020620e7824 */ /* 0x000fe200078e00ff */
[----:B------:R-:W-:Y:S01]  /*51b0*/  LEA.HI.X R19, R88, UR9, R23, 0x2, P1 ;  /* 0x0000000958137c11 */ /* 0x000fe200088f1417 */
[-C--:B------:R-:W-:Y:S01]  /*51c0*/  IMAD R17, R26, R9.reuse, RZ ;  /* 0x000000091a117224 */ /* 0x080fe200078e02ff */
[----:B------:R-:W-:Y:S01]  /*51d0*/  ISETP.GT.AND P1, PT, R11, 0x8, P0 ;  /* 0x000000080b00780c */ /* 0x000fe20000724270 */
[-C--:B------:R-:W-:Y:S01]  /*51e0*/  IMAD R27, R27, R9.reuse, RZ ;  /* 0x000000091b1b7224 */ /* 0x080fe200078e02ff */
[----:B------:R-:W-:Y:S01]  /*51f0*/  ISETP.GT.AND P0, PT, R12, 0x8, PT ;  /* 0x000000080c00780c */ /* 0x000fe20003f04270 */
[----:B------:R-:W-:Y:S01]  /*5200*/  @P5 STG.E desc[UR14][R18.64], R15 ;  /* 0x0000000f12005986 */ /* 0x000fe2000c10190e */
[----:B------:R-:W-:Y:S01]  /*5210*/  LEA R20, P5, R98, R18, 0x2 ;  /* 0x0000001262147211 */ /* 0x000fe200078a10ff */
[-C--:B------:R-:W-:Y:S01]  /*5220*/  IMAD R89, R28, R9.reuse, RZ ;  /* 0x000000091c597224 */ /* 0x080fe200078e02ff */
[----:B------:R-:W-:Y:S01]  /*5230*/  ISETP.GT.AND P2, PT, R11, 0x8, P2 ;  /* 0x000000080b00780c */ /* 0x000fe20001744270 */
[----:B------:R-:W-:Y:S01]  /*5240*/  IMAD R29, R29, R9, RZ ;  /* 0x000000091d1d7224 */ /* 0x000fe200078e02ff */
[C-C-:B------:R-:W-:Y:S01]  /*5250*/  LEA.HI.X R21, R98.reuse, R19, R99.reuse, 0x2, P5 ;  /* 0x0000001362157211 */ /* 0x140fe200028f1463 */
[-C--:B------:R-:W-:Y:S01]  /*5260*/  IMAD R31, R31, R9.reuse, RZ ;  /* 0x000000091f1f7224 */ /* 0x080fe200078e02ff */
[----:B------:R-:W-:Y:S01]  /*5270*/  SHF.L.U64.HI R13, R98, 0x5, R99 ;  /* 0x00000005620d7819 */ /* 0x000fe20000010263 */
[-C--:B------:R-:W-:Y:S01]  /*5280*/  IMAD R33, R33, R9.reuse, RZ ;  /* 0x0000000921217224 */ /* 0x080fe200078e02ff */
[----:B------:R-:W-:Y:S01]  /*5290*/  ISETP.GT.AND P5, PT, R11, RZ, P0 ;  /* 0x000000ff0b00720c */ /* 0x000fe200007a4270 */
[----:B------:R0:W-:Y:S01]  /*52a0*/  @P4 STG.E desc[UR14][R20.64], R25 ;  /* 0x0000001914004986 */ /* 0x0001e2000c10190e */
[-C--:B------:R-:W-:Y:S01]  /*52b0*/  IADD3 R22, P4, R18, R14.reuse, RZ ;  /* 0x0000000e12167210 */ /* 0x080fe20007f9e0ff */
[-C--:B------:R-:W-:Y:S01]  /*52c0*/  IMAD R35, R35, R9.reuse, RZ ;  /* 0x0000000923237224 */ /* 0x080fe200078e02ff */
[----:B------:R-:W-:Y:S01]  /*52d0*/  IADD3 R24, P6, R20, R14, RZ ;  /* 0x0000000e14187210 */ /* 0x000fe20007fde0ff */
[----:B------:R1:W-:Y:S01]  /*52e0*/  @P1 STG.E desc[UR14][R18.64+0x20], R17 ;  /* 0x0000201112001986 */ /* 0x0003e2000c10190e */
[----:B------:R-:W-:Y:S01]  /*52f0*/  ISETP.GT.AND P1, PT, R12, 0x9, PT ;  /* 0x000000090c00780c */ /* 0x000fe20003f24270 */
[--C-:B------:R-:W-:Y:S01]  /*5300*/  IMAD.X R23, R19, 0x1, R13.reuse, P4 ;  /* 0x0000000113177824 */ /* 0x100fe200020e060d */
[C---:B------:R-:W-:Y:S01]  /*5310*/  ISETP.GT.AND P0, PT, R11.reuse, 0x8, P0 ;  /* 0x000000080b00780c */ /* 0x040fe20000704270 */
[----:B------:R2:W-:Y:S01]  /*5320*/  @P2 STG.E desc[UR14][R20.64+0x20], R27 ;  /* 0x0000201b14002986 */ /* 0x0005e2000c10190e */
[----:B------:R-:W-:Y:S01]  /*5330*/  ISETP.GT.AND P4, PT, R11, RZ, P1 ;  /* 0x000000ff0b00720c */ /* 0x000fe20000f84270 */
[-C--:B------:R-:W-:Y:S01]  /*5340*/  IMAD R37, R37, R9.reuse, RZ ;  /* 0x0000000925257224 */ /* 0x080fe200078e02ff */
[----:B------:R-:W-:Y:S01]  /*5350*/  IADD3 R16, P2, R14, 0x20, RZ ;  /* 0x000000200e107810 */ /* 0x000fe20007f5e0ff */
[----:B------:R3:W-:Y:S01]  /*5360*/  @P5 STG.E desc[UR14][R22.64], R89 ;  /* 0x0000005916005986 */ /* 0x0007e2000c10190e */
[--C-:B0-----:R-:W-:Y:S01]  /*5370*/  IMAD.X R25, R21, 0x1, R13.reuse, P6 ;  /* 0x0000000115197824 */ /* 0x101fe200030e060d */
[----:B------:R-:W-:Y:S01]  /*5380*/  ISETP.GT.AND P1, PT, R11, 0x8, P1 ;  /* 0x000000080b00780c */ /* 0x000fe20000f24270 */
[-C--:B------:R-:W-:Y:S01]  /*5390*/  IMAD R39, R39, R9.reuse, RZ ;  /* 0x0000000927277224 */ /* 0x080fe200078e02ff */
[----:B-1----:R-:W-:Y:S01]  /*53a0*/  IADD3 R18, P5, R18, R16, RZ ;  /* 0x0000001012127210 */ /* 0x002fe20007fbe0ff */
[----:B------:R-:W-:Y:S01]  /*53b0*/  IMAD.X R15, RZ, RZ, R13, P2 ;  /* 0x000000ffff0f7224 */ /* 0x000fe200010e060d */
[----:B------:R-:W-:Y:S01]  /*53c0*/  ISETP.GT.AND P2, PT, R12, 0x10, PT ;  /* 0x000000100c00780c */ /* 0x000fe20003f44270 */
[-C--:B------:R-:W-:Y:S01]  /*53d0*/  IMAD R17, R30, R9.reuse, RZ ;  /* 0x000000091e117224 */ /* 0x080fe200078e02ff */
[----:B------:R-:W-:Y:S01]  /*53e0*/  IADD3 R26, P6, R22, R14, RZ ;  /* 0x0000000e161a7210 */ /* 0x000fe20007fde0ff */
[--C-:B------:R-:W-:Y:S01]  /*53f0*/  IMAD.X R19, R19, 0x1, R15.reuse, P5 ;  /* 0x0000000113137824 */ /* 0x100fe200028e060f */
[----:B------:R-:W-:Y:S01]  /*5400*/  @P4 STG.E desc[UR14][R24.64], R29 ;  /* 0x0000001d18004986 */ /* 0x000fe2000c10190e */
[----:B--2---:R-:W-:Y:S01]  /*5410*/  IADD3 R20, P4, R20, R16, RZ ;  /* 0x0000001014147210 */ /* 0x004fe20007f9e0ff */
[----:B---3--:R-:W-:Y:S01]  /*5420*/  IMAD R89, R32, R9, RZ ;  /* 0x0000000920597224 */ /* 0x008fe200078e02ff */
[----:B------:R-:W-:Y:S01]  /*5430*/  ISETP.GT.AND P5, PT, R11, RZ, P2 ;  /* 0x000000ff0b00720c */ /* 0x000fe200017a4270 */
[----:B------:R0:W-:Y:S01]  /*5440*/  @P0 STG.E desc[UR14][R18.64], R17 ;  /* 0x0000001112000986 */ /* 0x0001e2000c10190e */
[----:B------:R-:W-:Y:S01]  /*5450*/  ISETP.GT.AND P0, PT, R12, 0x11, PT ;  /* 0x000000110c00780c */ /* 0x000fe20003f04270 */
[----:B------:R-:W-:-:S02]  /*5460*/  IMAD.X R21, R21, 0x1, R15, P4 ;  /* 0x0000000115157824 */ /* 0x000fc400020e060f */
[--C-:B------:R-:W-:Y:S01]  /*5470*/  IMAD.X R27, R23, 0x1, R13.reuse, P6 ;  /* 0x00000001171b7824 */ /* 0x100fe200030e060d */
[----:B------:R-:W-:Y:S01]  /*5480*/  ISETP.GT.AND P4, PT, R11, RZ, P0 ;  /* 0x000000ff0b00720c */ /* 0x000fe20000784270 */
[-C--:B------:R-:W-:Y:S01]  /*5490*/  IMAD R41, R41, R9.reuse, RZ ;  /* 0x0000000929297224 */ /* 0x080fe200078e02ff */
[----:B------:R1:W-:Y:S01]  /*54a0*/  @P1 STG.E desc[UR14][R20.64], R31 ;  /* 0x0000001f14001986 */ /* 0x0003e2000c10190e */
[----:B------:R-:W-:Y:S01]  /*54b0*/  ISETP.GT.AND P1, PT, R11, 0x8, P2 ;  /* 0x000000080b00780c */ /* 0x000fe20001724270 */
[-C--:B------:R-:W-:Y:S01]  /*54c0*/  IMAD R43, R43, R9.reuse, RZ ;  /* 0x000000092b2b7224 */ /* 0x080fe200078e02ff */
[----:B------:R-:W-:Y:S01]  /*54d0*/  IADD3 R28, P2, R24, R14, RZ ;  /* 0x0000000e181c7210 */ /* 0x000fe20007f5e0ff */
[-C--:B------:R-:W-:Y:S01]  /*54e0*/  IMAD R45, R45, R9.reuse, RZ ;  /* 0x000000092d2d7224 */ /* 0x080fe200078e02ff */
[----:B------:R-:W-:Y:S01]  /*54f0*/  @P5 STG.E desc[UR14][R26.64], R89 ;  /* 0x000000591a005986 */ /* 0x000fe2000c10190e */
[----:B0-----:R-:W-:Y:S01]  /*5500*/  IADD3 R18, P5, R22, R16, RZ ;  /* 0x0000001016127210 */ /* 0x001fe20007fbe0ff */
[-C--:B------:R-:W-:Y:S01]  /*5510*/  IMAD R17, R34, R9.reuse, RZ ;  /* 0x0000000922117224 */ /* 0x080fe200078e02ff */
[----:B------:R-:W-:Y:S01]  /*5520*/  ISETP.GT.AND P0, PT, R11, 0x8, P0 ;  /* 0x000000080b00780c */ /* 0x000fe20000704270 */
[----:B------:R-:W-:Y:S01]  /*5530*/  IMAD.X R29, R25, 0x1, R13, P2 ;  /* 0x00000001191d7824 */ /* 0x000fe200010e060d */
[----:B------:R-:W-:Y:S01]  /*5540*/  ISETP.GT.AND P2, PT, R12, 0x18, PT ;  /* 0x000000180c00780c */ /* 0x000fe20003f44270 */
[--C-:B------:R-:W-:Y:S01]  /*5550*/  IMAD.X R19, R23, 0x1, R15.reuse, P5 ;  /* 0x0000000117137824 */ /* 0x100fe200028e060f */
[----:B------:R-:W-:Y:S01]  /*5560*/  IADD3 R22, P6, R26, R14, RZ ;  /* 0x0000000e1a167210 */ /* 0x000fe20007fde0ff */
[-C--:B-1----:R-:W-:Y:S01]  /*5570*/  IMAD R31, R36, R9.reuse, RZ ;  /* 0x00000009241f7224 */ /* 0x082fe200078e02ff */
[----:B------:R-:W-:Y:S01]  /*5580*/  @P4 STG.E desc[UR14][R28.64], R33 ;  /* 0x000000211c004986 */ /* 0x000fe2000c10190e */
[----:B------:R-:W-:Y:S01]  /*5590*/  IADD3 R20, P4, R24, R16, RZ ;  /* 0x0000001018147210 */ /* 0x000fe20007f9e0ff */
[----:B------:R-:W-:Y:S01]  /*55a0*/  IMAD R47, R47, R9, RZ ;  /* 0x000000092f2f7224 */ /* 0x000fe200078e02ff */
        /* <DEDUP_REMOVED lines=12> */
[----:B------:R2:W-:Y:S01]  /*5670*/  @P5 STG.E desc[UR14][R22.64], R31 ;  /* 0x0000001f16005986 */ /* 0x0005e2000c10190e */
[----:B0-----:R-:W-:Y:S01]  /*5680*/  IADD3 R18, P5, R26, R16, RZ ;  /* 0x000000101a127210 */ /* 0x001fe20007fbe0ff */
[-C--:B------:R-:W-:Y:S01]  /*5690*/  IMAD R17, R38, R9.reuse, RZ ;  /* 0x0000000926117224 */ /* 0x080fe200078e02ff */
[----:B------:R-:W-:Y:S01]  /*56a0*/  ISETP.GT.AND P1, PT, R11, 0x8, P1 ;  /* 0x000000080b00780c */ /* 0x000fe20000f24270 */
[----:B------:R-:W-:Y:S01]  /*56b0*/  IMAD.X R25, R29, 0x1, R13, P2 ;  /* 0x000000011d197824 */ /* 0x000fe200010e060d */
[----:B------:R-:W-:Y:S01]  /*56c0*/  ISETP.GT.AND P2, PT, R12, 0x20, PT ;  /* 0x000000200c00780c */ /* 0x000fe20003f44270 */
[--C-:B------:R-:W-:Y:S01]  /*56d0*/  IMAD.X R19, R27, 0x1, R15.reuse, P5 ;  /* 0x000000011b137824 */ /* 0x100fe200028e060f */
[----:B------:R-:W-:Y:S01]  /*56e0*/  IADD3 R26, P6, R22, R14, RZ ;  /* 0x0000000e161a7210 */ /* 0x000fe20007fde0ff */
[-C--:B------:R-:W-:Y:S01]  /*56f0*/  IMAD R55, R55, R9.reuse, RZ ;  /* 0x0000000937377224 */ /* 0x080fe200078e02ff */
[----:B------:R-:W-:Y:S01]  /*5700*/  @P4 STG.E desc[UR14][R24.64], R37 ;  /* 0x0000002518004986 */ /* 0x000fe2000c10190e */
[----:B-1----:R-:W-:Y:S01]  /*5710*/  IADD3 R20, P4, R28, R16, RZ ;  /* 0x000000101c147210 */ /* 0x002fe20007f9e0ff */
[----:B------:R-:W-:Y:S01]  /*5720*/  IMAD R57, R57, R9, RZ ;  /* 0x0000000939397224 */ /* 0x000fe200078e02ff */
[----:B------:R-:W-:Y:S01]  /*5730*/  ISETP.GT.AND P5, PT, R11, RZ, P2 ;  /* 0x000000ff0b00720c */ /* 0x000fe200017a4270 */
[----:B------:R0:W-:Y:S01]  /*5740*/  @P0 STG.E desc[UR14][R18.64], R17 ;  /* 0x0000001112000986 */ /* 0x0001e2000c10190e */
[----:B------:R-:W-:Y:S01]  /*5750*/  ISETP.GT.AND P0, PT, R12, 0x21, PT ;  /* 0x000000210c00780c */ /* 0x000fe20003f04270 */
[----:B------:R-:W-:-:S02]  /*5760*/  IMAD.X R21, R29, 0x1, R15, P4 ;  /* 0x000000011d157824 */ /* 0x000fc400020e060f */
[-C--:B--2---:R-:W-:Y:S01]  /*5770*/  IMAD R31, R40, R9.reuse, RZ ;  /* 0x00000009281f7224 */ /* 0x084fe200078e02ff */
[----:B------:R-:W-:Y:S01]  /*5780*/  ISETP.GT.AND P4, PT, R11, RZ, P0 ;  /* 0x000000ff0b00720c */ /* 0x000fe20000784270 */
[--C-:B------:R-:W-:Y:S01]  /*5790*/  IMAD.X R27, R23, 0x1, R13.reuse, P6 ;  /* 0x00000001171b7824 */ /* 0x100fe200030e060d */
        /* <DEDUP_REMOVED lines=39> */
[----:B------:R-:W-:Y:S01]  /*5a10*/  ISETP.GT.AND P5, PT, R11, RZ, P2 ;  /* 0x000000ff0b00720c */ /* 0x000fe200017a4270 */
[-C--:B------:R-:W-:Y:S01]  /*5a20*/  IMAD R73, R73, R9.reuse, RZ ;  /* 0x0000000949497224 */ /* 0x080fe200078e02ff */
[----:B-1----:R-:W-:Y:S01]  /*5a30*/  IADD3 R20, P4, R28, R16, RZ ;  /* 0x000000101c147210 */ /* 0x002fe20007f9e0ff */
[----:B------:R0:W-:Y:S01]  /*5a40*/  @P0 STG.E desc[UR14][R18.64], R17 ;  /* 0x0000001112000986 */ /* 0x0001e2000c10190e */
[----:B------:R-:W-:Y:S01]  /*5a50*/  ISETP.GT.AND P0, PT, R12, 0x31, PT ;  /* 0x000000310c00780c */ /* 0x000fe20003f04270 */
[-C--:B--2---:R-:W-:Y:S01]  /*5a60*/  IMAD R31, R48, R9.reuse, RZ ;  /* 0x00000009301f7224 */ /* 0x084fe200078e02ff */
[----:B------:R-:W-:Y:S01]  /*5a70*/  ISETP.GT.AND P2, PT, R11, 0x8, P2 ;  /* 0x000000080b00780c */ /* 0x000fe20001744270 */
[----:B------:R-:W-:Y:S01]  /*5a80*/  IMAD.X R21, R29, 0x1, R15, P4 ;  /* 0x000000011d157824 */ /* 0x000fe200020e060f */
[----:B------:R-:W-:Y:S01]  /*5a90*/  ISETP.GT.AND P4, PT, R11, RZ, P0 ;  /* 0x000000ff0b00720c */ /* 0x000fe20000784270 */
[----:B------:R-:W-:Y:S01]  /*5aa0*/  IMAD.X R27, R23, 0x1, R13, P6 ;  /* 0x00000001171b7824 */ /* 0x000fe200030e060d */
[----:B------:R-:W-:Y:S01]  /*5ab0*/  ISETP.GT.AND P0, PT, R11, 0x8, P0 ;  /* 0x000000080b00780c */ /* 0x000fe20000704270 */
[-C--:B------:R-:W-:Y:S01]  /*5ac0*/  IMAD R75, R75, R9.reuse, RZ ;  /* 0x000000094b4b7224 */ /* 0x080fe200078e02ff */
[----:B------:R1:W-:Y:S01]  /*5ad0*/  @P1 STG.E desc[UR14][R20.64], R47 ;  /* 0x0000002f14001986 */ /* 0x0003e2000c10190e */
[----:B------:R-:W-:Y:S01]  /*5ae0*/  IADD3 R28, P1, R24, R14, RZ ;  /* 0x0000000e181c7210 */ /* 0x000fe20007f3e0ff */
[----:B------:R-:W-:-:S02]  /*5af0*/  IMAD R77, R77, R9, RZ ;  /* 0x000000094d4d7224 */ /* 0x000fc400078e02ff */
[----:B------:R2:W-:Y:S01]  /*5b00*/  @P5 STG.E desc[UR14][R26.64], R31 ;  /* 0x0000001f1a005986 */ /* 0x0005e2000c10190e */
[----:B0-----:R-:W-:Y:S01]  /*5b10*/  IADD3 R18, P5, R22, R16, RZ ;  /* 0x0000001016127210 */ /* 0x001fe20007fbe0ff */
[----:B------:R-:W-:Y:S01]  /*5b20*/  IMAD.X R29, R25, 0x1, R13, P1 ;  /* 0x00000001191d7824 */ /* 0x000fe200008e060d */
[----:B------:R-:W-:Y:S01]  /*5b30*/  ISETP.GT.AND P1, PT, R12, 0x38, PT ;  /* 0x000000380c00780c */ /* 0x000fe20003f24270 */
[-C--:B------:R-:W-:Y:S01]  /*5b40*/  IMAD R17, R50, R9.reuse, RZ ;  /* 0x0000000932117224 */ /* 0x080fe200078e02ff */
[----:B------:R-:W-:Y:S01]  /*5b50*/  IADD3 R22, P6, R26, R14, RZ ;  /* 0x0000000e1a167210 */ /* 0x000fe20007fde0ff */
[--C-:B------:R-:W-:Y:S01]  /*5b60*/  IMAD.X R19, R23, 0x1, R15.reuse, P5 ;  /* 0x0000000117137824 */ /* 0x100fe200028e060f */
[----:B------:R-:W-:Y:S01]  /*5b70*/  @P4 STG.E desc[UR14][R28.64], R49 ;  /* 0x000000311c004986 */ /* 0x000fe2000c10190e */
[----:B-1----:R-:W-:Y:S01]  /*5b80*/  IADD3 R20, P5, R24, R16, RZ ;  /* 0x0000001018147210 */ /* 0x002fe20007fbe0ff */
[-C--:B------:R-:W-:Y:S01]  /*5b90*/  IMAD R79, R79, R9.reuse, RZ ;  /* 0x000000094f4f7224 */ /* 0x080fe200078e02ff */
[----:B------:R-:W-:Y:S01]  /*5ba0*/  ISETP.GT.AND P4, PT, R11, RZ, P1 ;  /* 0x000000ff0b00720c */ /* 0x000fe20000f84270 */
[----:B------:R0:W-:Y:S01]  /*5bb0*/  @P2 STG.E desc[UR14][R18.64], R17 ;  /* 0x0000001112002986 */ /* 0x0001e2000c10190e */
[----:B------:R-:W-:Y:S01]  /*5bc0*/  ISETP.GT.AND P2, PT, R12, 0x39, PT ;  /* 0x000000390c00780c */ /* 0x000fe20003f44270 */
[----:B------:R-:W-:Y:S01]  /*5bd0*/  IMAD.X R21, R25, 0x1, R15, P5 ;  /* 0x0000000119157824 */ /* 0x000fe200028e060f */
[C---:B------:R-:W-:Y:S01]  /*5be0*/  ISETP.GT.AND P1, PT, R11.reuse, 0x8, P1 ;  /* 0x000000080b00780c */ /* 0x040fe20000f24270 */
[-C--:B--2---:R-:W-:Y:S01]  /*5bf0*/  IMAD R31, R52, R9.reuse, RZ ;  /* 0x00000009341f7224 */ /* 0x084fe200078e02ff */
[----:B------:R-:W-:Y:S01]  /*5c00*/  ISETP.GT.AND P5, PT, R11, RZ, P2 ;  /* 0x000000ff0b00720c */ /* 0x000fe200017a4270 */
[--C-:B------:R-:W-:Y:S01]  /*5c10*/  IMAD.X R23, R27, 0x1, R13.reuse, P6 ;  /* 0x000000011b177824 */ /* 0x100fe200030e060d */
[----:B------:R1:W-:Y:S01]  /*5c20*/  @P0 STG.E desc[UR14][R20.64], R51 ;  /* 0x0000003314000986 */ /* 0x0003e2000c10190e */
[----:B------:R-:W-:Y:S01]  /*5c30*/  IADD3 R24, P0, R28, R14, RZ ;  /* 0x0000000e1c187210 */ /* 0x000fe20007f1e0ff */
[-C--:B------:R-:W-:Y:S01]  /*5c40*/  IMAD R81, R81, R9.reuse, RZ ;  /* 0x0000000951517224 */ /* 0x080fe200078e02ff */
[----:B------:R-:W-:Y:S01]  /*5c50*/  ISETP.GT.AND P2, PT, R11, 0x8, P2 ;  /* 0x000000080b00780c */ /* 0x000fe20001744270 */
[-C--:B------:R-:W-:Y:S01]  /*5c60*/  IMAD R83, R83, R9.reuse, RZ ;  /* 0x0000000953537224 */ /* 0x080fe200078e02ff */
        /* <DEDUP_REMOVED lines=17> */
[----:B------:R-:W-:Y:S01]  /*5d80*/  IMAD.X R27, R23, 0x1, R13, P6 ;  /* 0x00000001171b7824 */ /* 0x000fe200030e060d */
[----:B------:R1:W-:Y:S01]  /*5d90*/  @P2 STG.E desc[UR14][R20.64], R55 ;  /* 0x0000003714002986 */ /* 0x0003e2000c10190e */
[----:B------:R-:W-:Y:S01]  /*5da0*/  IADD3 R28, P2, R24, R14, RZ ;  /* 0x0000000e181c7210 */ /* 0x000fe20007f5e0ff */
[----:B------:R-:W-:Y:S01]  /*5db0*/  IMAD R87, R87, R9, RZ ;  /* 0x0000000957577224 */ /* 0x000fe200078e02ff */
[----:B------:R-:W-:-:S02]  /*5dc0*/  ISETP.GT.AND P1, PT, R11, 0x8, P1 ;  /* 0x000000080b00780c */ /* 0x000fc40000f24270 */
        /* <DEDUP_REMOVED lines=8> */
[----:B-1----:R-:W-:Y:S02]  /*5e50*/  IADD3 R20, P5, R24, R16, RZ ;  /* 0x0000001018147210 */ /* 0x002fe40007fbe0ff */
[----:B------:R-:W-:Y:S01]  /*5e60*/  ISETP.GT.AND P4, PT, R11, RZ, P2 ;  /* 0x000000ff0b00720c */ /* 0x000fe20001784270 */
[----:B------:R0:W-:Y:S01]  /*5e70*/  @P0 STG.E desc[UR14][R18.64], R17 ;  /* 0x0000001112000986 */ /* 0x0001e2000c10190e */
[----:B------:R-:W-:Y:S01]  /*5e80*/  ISETP.GT.AND P0, PT, R12, 0x49, PT ;  /* 0x000000490c00780c */ /* 0x000fe20003f04270 */
[----:B------:R-:W-:Y:S01]  /*5e90*/  IMAD.X R21, R25, 0x1, R15, P5 ;  /* 0x0000000119157824 */ /* 0x000fe200028e060f */
[C---:B------:R-:W-:Y:S01]  /*5ea0*/  ISETP.GT.AND P2, PT, R11.reuse, 0x8, P2 ;  /* 0x000000080b00780c */ /* 0x040fe20001744270 */
[----:B--2---:R-:W-:Y:S01]  /*5eb0*/  IMAD R31, R60, R9, RZ ;  /* 0x000000093c1f7224 */ /* 0x004fe200078e02ff */
[----:B------:R-:W-:Y:S01]  /*5ec0*/  ISETP.GT.AND P5, PT, R11, RZ, P0 ;  /* 0x000000ff0b00720c */ /* 0x000fe200007a4270 */
[----:B------:R-:W-:Y:S01]  /*5ed0*/  IMAD.X R23, R27, 0x1, R13, P6 ;  /* 0x000000011b177824 */ /* 0x000fe200030e060d */
[----:B------:R1:W-:Y:S01]  /*5ee0*/  @P1 STG.E desc[UR14][R20.64], R59 ;  /* 0x0000003b14001986 */ /* 0x0003e2000c10190e */
[----:B------:R-:W-:-:S02]  /*5ef0*/  IADD3 R24, P1, R28, R14, RZ ;  /* 0x0000000e1c187210 */ /* 0x000fc40007f3e0ff */
[----:B------:R-:W-:Y:S02]  /*5f00*/  ISETP.GT.AND P0, PT, R11, 0x8, P0 ;  /* 0x000000080b00780c */ /* 0x000fe40000704270 */
[----:B------:R2:W-:Y:S01]  /*5f10*/  @P4 STG.E desc[UR14][R22.64], R31 ;  /* 0x0000001f16004986 */ /* 0x0005e2000c10190e */
[----:B0-----:R-:W-:Y:S01]  /*5f20*/  IADD3 R18, P4, R26, R16, RZ ;  /* 0x000000101a127210 */ /* 0x001fe20007f9e0ff */
[----:B------:R-:W-:Y:S01]  /*5f30*/  IMAD.X R25, R29, 0x1, R13, P1 ;  /* 0x000000011d197824 */ /* 0x000fe200008e060d */
[----:B------:R-:W-:Y:S01]  /*5f40*/  ISETP.GT.AND P1, PT, R12, 0x50, PT ;  /* 0x000000500c00780c */ /* 0x000fe20003f24270 */
[----:B------:R-:W-:Y:S01]  /*5f50*/  IMAD R17, R62, R9, RZ ;  /* 0x000000093e117224 */ /* 0x000fe200078e02ff */
[----:B------:R-:W-:Y:S01]  /*5f60*/  IADD3 R26, P6, R22, R14, RZ ;  /* 0x0000000e161a7210 */ /* 0x000fe20007fde0ff */
[----:B------:R-:W-:Y:S01]  /*5f70*/  IMAD.X R19, R27, 0x1, R15, P4 ;  /* 0x000000011b137824 */ /* 0x000fe200020e060f */
[----:B------:R-:W-:Y:S01]  /*5f80*/  @P5 STG.E desc[UR14][R24.64], R61 ;  /* 0x0000003d18005986 */ /* 0x000fe2000c10190e */
[----:B-1----:R-:W-:-:S02]  /*5f90*/  IADD3 R20, P5, R28, R16, RZ ;  /* 0x000000101c147210 */ /* 0x002fc40007fbe0ff */
        /* <DEDUP_REMOVED lines=9> */
[----:B------:R-:W-:Y:S02]  /*6030*/  IADD3 R28, P0, R24, R14, RZ ;  /* 0x0000000e181c7210 */ /* 0x000fe40007f1e0ff */
        /* <DEDUP_REMOVED lines=49> */
[C---:B------:R-:W-:Y:S02]  /*6350*/  ISETP.GT.AND P4, PT, R11.reuse, RZ, P1 ;  /* 0x000000ff0b00720c */ /* 0x040fe40000f84270 */
[----:B-1----:R-:W-:Y:S01]  /*6360*/  IADD3 R20, P5, R24, R16, RZ ;  /* 0x0000001018147210 */ /* 0x002fe20007fbe0ff */
[----:B------:R0:W-:Y:S01]  /*6370*/  @P2 STG.E desc[UR14][R18.64], R17 ;  /* 0x0000001112002986 */ /* 0x0001e2000c10190e */
[----:B------:R-:W-:Y:S01]  /*6380*/  ISETP.GT.AND P2, PT, R12, 0x69, PT ;  /* 0x000000690c00780c */ /* 0x000fe20003f44270 */
[----:B--2---:R-:W-:Y:S01]  /*6390*/  IMAD R31, R76, R9, RZ ;  /* 0x000000094c1f7224 */ /* 0x004fe200078e02ff */
[----:B------:R-:W-:Y:S01]  /*63a0*/  ISETP.GT.AND P1, PT, R11, 0x8, P1 ;  /* 0x000000080b00780c */ /* 0x000fe20000f24270 */
[----:B------:R-:W-:Y:S01]  /*63b0*/  IMAD.X R21, R25, 0x1, R15, P5 ;  /* 0x0000000119157824 */ /* 0x000fe200028e060f */
[----:B------:R-:W-:Y:S01]  /*63c0*/  ISETP.GT.AND P5, PT, R11, RZ, P2 ;  /* 0x000000ff0b00720c */ /* 0x000fe200017a4270 */
[----:B------:R-:W-:Y:S01]  /*63d0*/  IMAD.X R23, R27, 0x1, R13, P6 ;  /* 0x000000011b177824 */ /* 0x000fe200030e060d */
[----:B------:R-:W-:-:S02]  /*63e0*/  ISETP.GT.AND P2, PT, R11, 0x8, P2 ;  /* 0x000000080b00780c */ /* 0x000fc40001744270 */
[----:B------:R1:W-:Y:S01]  /*63f0*/  @P0 STG.E desc[UR14][R20.64], R75 ;  /* 0x0000004b14000986 */ /* 0x0003e2000c10190e */
[----:B------:R-:W-:Y:S01]  /*6400*/  IADD3 R24, P0, R28, R14, RZ ;  /* 0x0000000e1c187210 */ /* 0x000fe20007f1e0ff */
[----:B0-----:R-:W-:Y:S02]  /*6410*/  IMAD R17, R78, R9, RZ ;  /* 0x000000094e117224 */ /* 0x001fe400078e02ff */
[----:B------:R0:W-:Y:S01]  /*6420*/  @P4 STG.E desc[UR14][R22.64], R31 ;  /* 0x0000001f16004986 */ /* 0x0001e2000c10190e */
[----:B------:R-:W-:Y:S01]  /*6430*/  IADD3 R18, P4, R26, R16, RZ ;  /* 0x000000101a127210 */ /* 0x000fe20007f9e0ff */
[----:B------:R-:W-:Y:S01]  /*6440*/  IMAD.X R25, R29, 0x1, R13, P0 ;  /* 0x000000011d197824 */ /* 0x000fe200000e060d */
[----:B------:R-:W-:Y:S02]  /*6450*/  ISETP.GT.AND P0, PT, R12, 0x70, PT ;  /* 0x000000700c00780c */ /* 0x000fe40003f04270 */
[----:B------:R-:W-:Y:S01]  /*6460*/  IADD3 R26, P6, R22, R14, RZ ;  /* 0x0000000e161a7210 */ /* 0x000fe20007fde0ff */
[----:B------:R-:W-:Y:S01]  /*6470*/  IMAD.X R19, R27, 0x1, R15, P4 ;  /* 0x000000011b137824 */ /* 0x000fe200020e060f */
[----:B------:R-:W-:Y:S01]  /*6480*/  @P5 STG.E desc[UR14][R24.64], R77 ;  /* 0x0000004d18005986 */ /* 0x000fe2000c10190e */
[----:B-1----:R-:W-:-:S02]  /*6490*/  IADD3 R20, P5, R28, R16, RZ ;  /* 0x000000101c147210 */ /* 0x002fc40007fbe0ff */
[----:B------:R-:W-:Y:S01]  /*64a0*/  ISETP.GT.AND P4, PT, R11, RZ, P0 ;  /* 0x000000ff0b00720c */ /* 0x000fe20000784270 */
[----:B------:R1:W-:Y:S01]  /*64b0*/  @P1 STG.E desc[UR14][R18.64], R17 ;  /* 0x0000001112001986 */ /* 0x0003e2000c10190e */
[----:B------:R-:W-:Y:S01]  /*64c0*/  ISETP.GT.AND P1, PT, R12, 0x71, PT ;  /* 0x000000710c00780c */ /* 0x000fe20003f24270 */
[----:B------:R-:W-:Y:S02]  /*64d0*/  IMAD.X R21, R29, 0x1, R15, P5 ;  /* 0x000000011d157824 */ /* 0x000fe400028e060f */
[----:B------:R-:W-:Y:S01]  /*64e0*/  IMAD.X R27, R23, 0x1, R13, P6 ;  /* 0x00000001171b7824 */ /* 0x000fe200030e060d */
[C---:B------:R-:W-:Y:S01]  /*64f0*/  ISETP.GT.AND P5, PT, R11.reuse, RZ, P1 ;  /* 0x000000ff0b00720c */ /* 0x040fe20000fa4270 */
[----:B0-----:R-:W-:Y:S01]  /*6500*/  IMAD R31, R80, R9, RZ ;  /* 0x00000009501f7224 */ /* 0x001fe200078e02ff */
[----:B------:R-:W-:Y:S01]  /*6510*/  ISETP.GT.AND P6, PT, R11, 0x8, P0 ;  /* 0x000000080b00780c */ /* 0x000fe200007c4270 */
[----:B------:R0:W-:Y:S01]  /*6520*/  @P2 STG.E desc[UR14][R20.64], R79 ;  /* 0x0000004f14002986 */ /* 0x0001e2000c10190e */
[----:B------:R-:W-:-:S02]  /*6530*/  IADD3 R28, P0, R24, R14, RZ ;  /* 0x0000000e181c7210 */ /* 0x000fc40007f1e0ff */
[----:B------:R-:W-:Y:S01]  /*6540*/  ISETP.GT.AND P1, PT, R11, 0x8, P1 ;  /* 0x000000080b00780c */ /* 0x000fe20000f24270 */
[----:B------:R-:W-:Y:S01]  /*6550*/  @P4 STG.E desc[UR14][R26.64], R31 ;  /* 0x0000001f1a004986 */ /* 0x000fe2000c10190e */
[-C--:B-1----:R-:W-:Y:S01]  /*6560*/  IADD3 R18, P2, R22, R16.reuse, RZ ;  /* 0x0000001016127210 */ /* 0x082fe20007f5e0ff */
[----:B------:R-:W-:Y:S01]  /*6570*/  IMAD.X R29, R25, 0x1, R13, P0 ;  /* 0x00000001191d7824 */ /* 0x000fe200000e060d */
[----:B------:R-:W-:Y:S01]  /*6580*/  ISETP.GT.AND P0, PT, R12, 0x78, PT ;  /* 0x000000780c00780c */ /* 0x000fe20003f04270 */
[----:B------:R-:W-:Y:S02]  /*6590*/  IMAD R17, R82, R9, RZ ;  /* 0x0000000952117224 */ /* 0x000fe400078e02ff */
[--C-:B------:R-:W-:Y:S01]  /*65a0*/  IMAD.X R19, R23, 0x1, R15.reuse, P2 ;  /* 0x0000000117137824 */ /* 0x100fe200010e060f */
[----:B------:R-:W-:Y:S01]  /*65b0*/  @P5 STG.E desc[UR14][R28.64], R81 ;  /* 0x000000511c005986 */ /* 0x000fe2000c10190e */
[----:B0-----:R-:W-:Y:S02]  /*65c0*/  IADD3 R20, P4, R24, R16, RZ ;  /* 0x0000001018147210 */ /* 0x001fe40007f9e0ff */
[----:B------:R-:W-:Y:S01]  /*65d0*/  IADD3 R22, P5, R26, R14, RZ ;  /* 0x0000000e1a167210 */ /* 0x000fe20007fbe0ff */
[----:B------:R0:W-:Y:S01]  /*65e0*/  @P6 STG.E desc[UR14][R18.64], R17 ;  /* 0x0000001112006986 */ /* 0x0001e2000c10190e */
[----:B------:R-:W-:Y:S01]  /*65f0*/  ISETP.GT.AND P2, PT, R12, 0x79, PT ;  /* 0x000000790c00780c */ /* 0x000fe20003f44270 */
[----:B------:R-:W-:Y:S01]  /*6600*/  IMAD.X R21, R25, 0x1, R15, P4 ;  /* 0x0000000119157824 */ /* 0x000fe200020e060f */
[----:B------:R-:W-:Y:S01]  /*6610*/  IADD3 R24, P4, R26, R16, RZ ;  /* 0x000000101a187210 */ /* 0x000fe20007f9e0ff */
[----:B------:R-:W-:Y:S01]  /*6620*/  IMAD.X R23, R27, 0x1, R13, P5 ;  /* 0x000000011b177824 */ /* 0x000fe200028e060d */
[----:B------:R-:W-:-:S02]  /*6630*/  ISETP.GT.AND P6, PT, R11, RZ, P0 ;  /* 0x000000ff0b00720c */ /* 0x000fc400007c4270 */
[----:B------:R-:W-:Y:S01]  /*6640*/  IADD3 R12, P5, R28, R14, RZ ;  /* 0x0000000e1c0c7210 */ /* 0x000fe20007fbe0ff */
[----:B------:R-:W-:Y:S01]  /*6650*/  IMAD.X R25, R27, 0x1, R15, P4 ;  /* 0x000000011b197824 */ /* 0x000fe200020e060f */
[C---:B------:R-:W-:Y:S01]  /*6660*/  ISETP.GT.AND P4, PT, R11.reuse, RZ, P2 ;  /* 0x000000ff0b00720c */ /* 0x040fe20001784270 */
[----:B------:R1:W-:Y:S01]  /*6670*/  @P1 STG.E desc[UR14][R20.64], R83 ;  /* 0x0000005314001986 */ /* 0x0003e2000c10190e */
[----:B------:R-:W-:Y:S01]  /*6680*/  ISETP.GT.AND P0, PT, R11, 0x8, P0 ;  /* 0x000000080b00780c */ /* 0x000fe20000704270 */
[----:B------:R-:W-:Y:S01]  /*6690*/  IMAD.X R13, R29, 0x1, R13, P5 ;  /* 0x000000011d0d7824 */ /* 0x000fe200028e060d */
[----:B------:R-:W-:Y:S01]  /*66a0*/  ISETP.GT.AND P2, PT, R11, 0x8, P2 ;  /* 0x000000080b00780c */ /* 0x000fe20001744270 */
[-C--:B------:R-:W-:Y:S01]  /*66b0*/  IMAD R11, R84, R9.reuse, RZ ;  /* 0x00000009540b7224 */ /* 0x080fe200078e02ff */
[----:B------:R-:W-:Y:S01]  /*66c0*/  IADD3 R16, P5, R28, R16, RZ ;  /* 0x000000101c107210 */ /* 0x000fe20007fbe0ff */
[----:B0-----:R-:W-:-:S03]  /*66d0*/  IMAD R19, R86, R9, RZ ;  /* 0x0000000956137224 */ /* 0x001fc600078e02ff */
[----:B------:R1:W-:Y:S01]  /*66e0*/  @P6 STG.E desc[UR14][R22.64], R11 ;  /* 0x0000000b16006986 */ /* 0x0003e2000c10190e */
[----:B------:R-:W-:-:S03]  /*66f0*/  IMAD.X R17, R29, 0x1, R15, P5 ;  /* 0x000000011d117824 */ /* 0x000fc600028e060f */
[----:B------:R1:W-:Y:S04]  /*6700*/  @P4 STG.E desc[UR14][R12.64], R85 ;  /* 0x000000550c004986 */ /* 0x0003e8000c10190e */
[----:B------:R1:W-:Y:S04]  /*6710*/  @P0 STG.E desc[UR14][R24.64], R19 ;  /* 0x0000001318000986 */ /* 0x0003e8000c10190e */
[----:B------:R1:W-:Y:S02]  /*6720*/  @P2 STG.E desc[UR14][R16.64], R87 ;  /* 0x0000005710002986 */ /* 0x0003e4000c10190e */
.L_x_150:
[----:B------:R-:W-:Y:S05]  /*6730*/  BSYNC B0 ;  /* 0x0000000000007941 */ /* 0x000fea0003800000 */
.L_x_26:
[----:B------:R-:W-:Y:S01]  /*6740*/  ULDC UR8, c[0x0][0xc] ;  /* 0x0000030000087ab9 */ /* 0x000fe20000000800 */
[----:B------:R-:W-:Y:S01]  /*6750*/  ULDC UR9, c[0x0][0x10] ;  /* 0x0000040000097ab9 */ /* 0x000fe20000000800 */
[----:B-1----:R-:W1:Y:S01]  /*6760*/  LDC R11, c[0x0][0x14] ;  /* 0x00000500ff0b7b82 */ /* 0x002e620000000800 */
[----:B------:R-:W-:Y:S01]  /*6770*/  UIMAD.WIDE.U32 UR8, UR8, UR9, URZ ;  /* 0x00000009080872a5 */ /* 0x000fe2000f8e003f */
[----:B0-----:R-:W-:Y:S02]  /*6780*/  IMAD.MOV.U32 R16, RZ, RZ, -0x1 ;  /* 0xffffffffff107424 */ /* 0x001fe400078e00ff */
[----:B---3--:R-:W-:Y:S02]  /*6790*/  IMAD.MOV.U32 R18, RZ, RZ, -0x1 ;  /* 0xffffffffff127424 */ /* 0x008fe400078e00ff */
[----:B------:R-:W-:Y:S02]  /*67a0*/  IMAD.MOV.U32 R13, RZ, RZ, -0x1 ;  /* 0xffffffffff0d7424 */ /* 0x000fe400078e00ff */
[----:B-1----:R-:W-:-:S04]  /*67b0*/  IMAD.WIDE.U32 R2, R11, UR8, R2 ;  /* 0x000000080b027c25 */ /* 0x002fc8000f8e0002 */
[----:B------:R-:W-:Y:S01]  /*67c0*/  IMAD R11, R11, UR9, RZ ;  /* 0x000000090b0b7c24 */ /* 0x000fe2000f8e02ff */
[----:B------:R-:W-:Y:S02]  /*67d0*/  ULDC.64 UR8, c[0x0][0x750] ;  /* 0x0001d40000087ab9 */ /* 0x000fe40000000a00 */
[----:B------:R-:W-:Y:S01]  /*67e0*/  ISETP.GE.U32.AND P0, PT, R2, UR8, PT ;  /* 0x0000000802007c0c */ /* 0x000fe2000bf06070 */
[--C-:B------:R-:W-:Y:S01]  /*67f0*/  IMAD.IADD R3, R3, 0x1, R11.reuse ;  /* 0x0000000103037824 */ /* 0x100fe200078e020b */
[----:B------:R-:W-:-:S04]  /*6800*/  PRMT R11, RZ, 0x7610, R11 ;  /* 0x00007610ff0b7816 */ /* 0x000fc8000000000b */
[----:B------:R-:W-:-:S13]  /*6810*/  ISETP.GE.U32.AND.EX P0, PT, R3, UR9, PT, P0 ;  /* 0x0000000903007c0c */ /* 0x000fda000bf06100 */
[----:B------:R-:W-:Y:S05]  /*6820*/  @P0 BRA `(.L_x_151) ;  /* 0x0000000400640947 */ /* 0x000fea0003800000 */
[----:B------:R-:W0:Y:S01]  /*6830*/  S2R R24, SR_CTAID.X ;  /* 0x0000000000187919 */ /* 0x000e220000002500 */
[----:B------:R-:W1:Y:S01]  /*6840*/  LDC.64 R18, c[0x0][0x728] ;  /* 0x0001ca00ff127b82 */ /* 0x000e620000000a00 */
[----:B------:R-:W-:Y:S01]  /*6850*/  ULDC UR7, c[0x0][0x150] ;  /* 0x0000540000077ab9 */ /* 0x000fe20000000800 */
[----:B------:R-:W-:Y:S01]  /*6860*/  IMAD.MOV.U32 R16, RZ, RZ, R2 ;  /* 0x000000ffff107224 */ /* 0x000fe200078e0002 */
[----:B------:R-:W3:Y:S01]  /*6870*/  S2R R26, SR_CTAID.Y ;  /* 0x00000000001a7919 */ /* 0x000ee20000002600 */
[----:B------:R-:W-:-:S04]  /*6880*/  IMAD.MOV.U32 R17, RZ, RZ, R3 ;  /* 0x000000ffff117224 */ /* 0x000fc800078e0003 */
[----:B------:R-:W2:Y:S08]  /*6890*/  LDC R27, c[0x0][0x144] ;  /* 0x00005100ff1b7b82 */ /* 0x000eb00000000800 */
[----:B------:R-:W2:Y:S08]  /*68a0*/  LDC R20, c[0x0][0x730] ;  /* 0x0001cc00ff147b82 */ /* 0x000eb00000000800 */
[----:B------:R-:W2:Y:S01]  /*68b0*/  LDC.64 R22, c[0x0][0x720] ;  /* 0x0001c800ff167b82 */ /* 0x000ea20000000a00 */
[----:B-1----:R-:W-:-:S04]  /*68c0*/  ISETP.NE.U32.AND P0, PT, R18, RZ, PT ;  /* 0x000000ff1200720c */ /* 0x002fc80003f05070 */
[----:B------:R-:W-:Y:S02]  /*68d0*/  ISETP.NE.AND.EX P0, PT, R19, RZ, PT, P0 ;  /* 0x000000ff1300720c */ /* 0x000fe40003f05300 */
[----:B0-----:R-:W-:-:S05]  /*68e0*/  I2FP.F32.U32 R11, R24 ;  /* 0x00000018000b7245 */ /* 0x001fca0000201000 */
[----:B------:R-:W-:-:S04]  /*68f0*/  FMUL R11, R11, UR7 ;  /* 0x000000070b0b7c20 */ /* 0x000fc80008400000 */
[----:B------:R0:W1:Y:S02]  /*6900*/  F2I.U32.TRUNC.NTZ R25, R11 ;  /* 0x0000000b00197305 */ /* 0x000064000020f000 */
[----:B---3--:R-:W-:Y:S05]  /*6910*/  @!P0 BRA `(.L_x_152) ;  /* 0x0000000000288947 */ /* 0x008fea0003800000 */
[----:B0-----:R-:W0:Y:S02]  /*6920*/  LDC R11, c[0x0][0x734] ;  /* 0x0001cd00ff0b7b82 */ /* 0x001e240000000800 */
        /* <DEDUP_REMOVED lines=9> */
.L_x_152:
[-CC-:B--2---:R-:W-:Y:S01]  /*69c0*/  SHF.R.U64 R21, R16, R20.reuse, R17.reuse ;  /* 0x0000001410157219 */ /* 0x184fe20000001211 */
[----:B----4-:R-:W2:Y:S01]  /*69d0*/  LDC.64 R32, c[0x0][0x740] ;  /* 0x0001d000ff207b82 */ /* 0x010ea20000000a00 */
[----:B0-----:R-:W-:Y:S01]  /*69e0*/  SHF.R.U32.HI R11, RZ, R20, R17 ;  /* 0x00000014ff0b7219 */ /* 0x001fe20000011611 */
[----:B-1----:R-:W-:Y:S01]  /*69f0*/  IMAD.MOV R25, RZ, RZ, -R25 ;  /* 0x000000ffff197224 */ /* 0x002fe200078e0a19 */
[----:B------:R-:W-:Y:S01]  /*6a00*/  IADD3 R15, P0, RZ, -R21, RZ ;  /* 0x80000015ff0f7210 */ /* 0x000fe20007f1e0ff */
[----:B------:R-:W-:Y:S02]  /*6a10*/  ULDC UR7, c[0x0][0x154] ;  /* 0x0000550000077ab9 */ /* 0x000fe40000000800 */
[----:B------:R-:W-:Y:S02]  /*6a20*/  IMAD R27, R27, R25, R24 ;  /* 0x000000191b1b7224 */ /* 0x000fe400078e0218 */
[----:B------:R-:W0:Y:S01]  /*6a30*/  LDC R16, c[0x0][0x718] ;  /* 0x0001c600ff107b82 */ /* 0x000e220000000800 */
[----:B------:R-:W-:-:S02]  /*6a40*/  IMAD.X R11, RZ, RZ, ~R11, P0 ;  /* 0x000000ffff0b7224 */ /* 0x000fc400000e0e0b */
[----:B------:R-:W-:-:S04]  /*6a50*/  IMAD.WIDE.U32 R12, R15, R22, R2 ;  /* 0x000000160f0c7225 */ /* 0x000fc800078e0002 */
[----:B------:R-:W-:Y:S01]  /*6a60*/  IMAD R14, R11, R22, RZ ;  /* 0x000000160b0e7224 */ /* 0x000fe200078e02ff */
[----:B------:R-:W1:Y:S03]  /*6a70*/  LDC R28, c[0x0][0x708] ;  /* 0x0001c200ff1c7b82 */ /* 0x000e660000000800 */
[----:B------:R-:W-:Y:S02]  /*6a80*/  IMAD R11, R15, R23, R14 ;  /* 0x000000170f0b7224 */ /* 0x000fe400078e020e */
[----:B------:R-:W-:Y:S02]  /*6a90*/  IMAD.MOV.U32 R15, RZ, RZ, 0x1 ;  /* 0x00000001ff0f7424 */ /* 0x000fe400078e00ff */
[----:B------:R-:W-:Y:S01]  /*6aa0*/  IMAD.IADD R11, R13, 0x1, R11 ;  /* 0x000000010d0b7824 */ /* 0x000fe200078e020b */
[----:B------:R-:W3:Y:S01]  /*6ab0*/  LDC R30, c[0x0][0x758] ;  /* 0x0001d600ff1e7b82 */ /* 0x000ee20000000800 */
[----:B------:R-:W-:-:S02]  /*6ac0*/  I2FP.F32.U32 R13, R26 ;  /* 0x0000001a000d7245 */ /* 0x000fc40000201000 */
[----:B--2---:R-:W-:-:S03]  /*6ad0*/  ISETP.NE.U32.AND P0, PT, R32, RZ, PT ;  /* 0x000000ff2000720c */ /* 0x004fc60003f05070 */
[----:B------:R-:W-:Y:S01]  /*6ae0*/  FMUL R14, R13, UR7 ;  /* 0x000000070d0e7c20 */ /* 0x000fe20008400000 */
[----:B------:R-:W-:Y:S01]  /*6af0*/  ISETP.NE.AND.EX P0, PT, R33, RZ, PT, P0 ;  /* 0x000000ff2100720c */ /* 0x000fe20003f05300 */
[----:B------:R-:W2:Y:S01]  /*6b00*/  LDC R25, c[0x0][0x148] ;  /* 0x00005200ff197b82 */ /* 0x000ea20000000800 */
[-CC-:B0-----:R-:W-:Y:S01]  /*6b10*/  SHF.R.U64 R20, R12, R16.reuse, R11.reuse ;  /* 0x000000100c147219 */ /* 0x181fe2000000120b */
[----:B------:R0:W4:Y:S01]  /*6b20*/  F2I.U32.TRUNC.NTZ R22, R14 ;  /* 0x0000000e00167305 */ /* 0x000122000020f000 */
[----:B------:R-:W-:Y:S01]  /*6b30*/  SHF.R.U32.HI R11, RZ, R16, R11 ;  /* 0x00000010ff0b7219 */ /* 0x000fe2000001160b */
[----:B------:R-:W-:-:S04]  /*6b40*/  IMAD.MOV.U32 R13, RZ, RZ, -0x1 ;  /* 0xffffffffff0d7424 */ /* 0x000fc800078e00ff */
[----:B------:R-:W0:Y:S01]  /*6b50*/  LDC R24, c[0x0][0x700] ;  /* 0x0001c000ff187b82 */ /* 0x000e220000000800 */
[-CC-:B-1----:R-:W-:Y:S02]  /*6b60*/  SHF.R.U64 R18, R20, R28.reuse, R11.reuse ;  /* 0x0000001c14127219 */ /* 0x182fe4000000120b */
[----:B------:R-:W-:-:S05]  /*6b70*/  SHF.R.U32.HI R11, RZ, R28, R11 ;  /* 0x0000001cff0b7219 */ /* 0x000fca000001160b */
[----:B------:R-:W1:Y:S01]  /*6b80*/  LDC R31, c[0x0][0x748] ;  /* 0x0001d200ff1f7b82 */ /* 0x000e620000000800 */
[-C--:B---3--:R-:W-:Y:S02]  /*6b90*/  SHF.L.U32 R12, R13, R30.reuse, RZ ;  /* 0x0000001e0d0c7219 */ /* 0x088fe400000006ff */
[-CC-:B------:R-:W-:Y:S02]  /*6ba0*/  SHF.R.U64 R23, R18, R30.reuse, R11.reuse ;  /* 0x0000001e12177219 */ /* 0x180fe4000000120b */
[----:B------:R-:W-:Y:S02]  /*6bb0*/  SHF.R.U32.HI R13, RZ, R30, R11 ;  /* 0x0000001eff0d7219 */ /* 0x000fe4000001160b */
[----:B------:R-:W-:Y:S01]  /*6bc0*/  LOP3.LUT R29, RZ, R12, RZ, 0x33, !PT ;  /* 0x0000000cff1d7212 */ /* 0x000fe200078e33ff */
[----:B------:R-:W3:Y:S01]  /*6bd0*/  LDC R34, c[0x0][0x738] ;  /* 0x0001ce00ff227b82 */ /* 0x000ee20000000800 */
[----:B------:R-:W-:Y:S01]  /*6be0*/  SHF.L.U32 R30, R15, R30, RZ ;  /* 0x0000001e0f1e7219 */ /* 0x000fe200000006ff */
[----:B------:R-:W-:-:S06]  /*6bf0*/  IMAD.MOV.U32 R12, RZ, RZ, R23 ;  /* 0x000000ffff0c7224 */ /* 0x000fcc00078e0017 */
[----:B------:R-:W0:Y:S01]  /*6c00*/  LDC R35, c[0x0][0x710] ;  /* 0x0001c400ff237b82 */ /* 0x000e220000000800 */
[----:B----4-:R-:W-:Y:S05]  /*6c10*/  @!P0 BRA `(.L_x_153) ;  /* 0x0000000000288947 */ /* 0x010fea0003800000 */
[----:B------:R-:W4:Y:S02]  /*6c20*/  LDC R12, c[0x0][0x74c] ;  /* 0x0001d300ff0c7b82 */ /* 0x000f240000000800 */
[----:B----4-:R-:W-:-:S05]  /*6c30*/  IADD3 R11, P0, R23, R12, RZ ;  /* 0x0000000c170b7210 */ /* 0x010fca0007f1e0ff */
[----:B------:R-:W-:-:S04]  /*6c40*/  IMAD.X R19, RZ, RZ, R13, P0 ;  /* 0x000000ffff137224 */ /* 0x000fc800000e060d */
[----:B------:R-:W-:-:S04]  /*6c50*/  IMAD.WIDE.U32 R12, R19, R32, RZ ;  /* 0x00000020130c7225 */ /* 0x000fc800078e00ff */
[----:B0-----:R-:W-:-:S04]  /*6c60*/  IMAD.WIDE.U32 R14, P0, R11, R33, R12 ;  /* 0x000000210b0e7225 */ /* 0x001fc8000780000c */
[----:B------:R-:W-:-:S04]  /*6c70*/  IMAD.WIDE.U32 R12, R11, R32, RZ ;  /* 0x000000200b0c7225 */ /* 0x000fc800078e00ff */
[----:B------:R-:W-:Y:S01]  /*6c80*/  IMAD.X R17, RZ, RZ, RZ, P0 ;  /* 0x000000ffff117224 */ /* 0x000fe200000e06ff */
[----:B------:R-:W-:Y:S01]  /*6c90*/  IADD3 RZ, P0, R13, R14, RZ ;  /* 0x0000000e0dff7210 */ /* 0x000fe20007f1e0ff */
[----:B------:R-:W-:-:S04]  /*6ca0*/  IMAD.MOV.U32 R16, RZ, RZ, R15 ;  /* 0x000000ffff107224 */ /* 0x000fc800078e000f */
[----:B------:R-:W-:-:S08]  /*6cb0*/  IMAD.WIDE.U32.X R12, R19, R33, R16, P0 ;  /* 0x00000021130c7225 */ /* 0x000fd000000e0410 */
.L_x_153:
[----:B-1----:R-:W-:Y:S01]  /*6cc0*/  SHF.R.U64 R11, R12, R31, R13 ;  /* 0x0000001f0c0b7219 */ /* 0x002fe2000000120d */
[----:B0-----:R-:W-:Y:S01]  /*6cd0*/  VIADD R13, R24, 0xffffffff ;  /* 0xffffffff180d7836 */ /* 0x001fe20000000000 */
[----:B------:R-:W-:Y:S01]  /*6ce0*/  LOP3.LUT R16, R18, R29, RZ, 0xc0, !PT ;  /* 0x0000001d12107212 */ /* 0x000fe200078ec0ff */
[----:B------:R-:W-:Y:S02]  /*6cf0*/  IMAD.MOV R22, RZ, RZ, -R22 ;  /* 0x000000ffff167224 */ /* 0x000fe400078e0a16 */
[----:B------:R-:W-:Y:S01]  /*6d00*/  IMAD.MOV R12, RZ, RZ, -R11 ;  /* 0x000000ffff0c7224 */ /* 0x000fe200078e0a0b */
[----:B------:R-:W-:Y:S01]  /*6d10*/  LOP3.LUT R20, R20, R13, RZ, 0xc0, !PT ;  /* 0x0000000d14147212 */ /* 0x000fe200078ec0ff */
[----:B------:R-:W-:Y:S02]  /*6d20*/  IMAD R16, R30, R11, R16 ;  /* 0x0000000b1e107224 */ /* 0x000fe400078e0210 */
[----:B--2---:R-:W-:Y:S02]  /*6d30*/  @P3 IMAD R27, R25, R22, R26 ;  /* 0x00000016191b3224 */ /* 0x004fe400078e021a */
[----:B---3--:R-:W-:-:S02]  /*6d40*/  IMAD R11, R12, R34, R23 ;  /* 0x000000220c0b7224 */ /* 0x008fc400078e0217 */
[----:B------:R-:W-:Y:S02]  /*6d50*/  IMAD R16, R16, R35, R27 ;  /* 0x0000002310107224 */ /* 0x000fe400078e021b */
[----:B------:R-:W-:Y:S02]  /*6d60*/  IMAD R13, R11, R24, R20 ;  /* 0x000000180b0d7224 */ /* 0x000fe400078e0214 */
[----:B------:R-:W-:-:S03]  /*6d70*/  IMAD.MOV.U32 R12, RZ, RZ, 0x1 ;  /* 0x00000001ff0c7424 */ /* 0x000fc600078e00ff */
[----:B------:R-:W-:Y:S02]  /*6d80*/  SEL R18, R13, R16, !P3 ;  /* 0x000000100d127207 */ /* 0x000fe40005800000 */
[----:B------:R-:W-:Y:S01]  /*6d90*/  SEL R16, R16, R13, !P3 ;  /* 0x0000000d10107207 */ /* 0x000fe20005800000 */
[----:B------:R-:W-:Y:S01]  /*6da0*/  IMAD.MOV.U32 R13, RZ, RZ, R21 ;  /* 0x000000ffff0d7224 */ /* 0x000fe200078e0015 */
[----:B------:R-:W-:-:S07]  /*6db0*/  PRMT R11, R12, 0x7610, R11 ;  /* 0x000076100c0b7816 */ /* 0x000fce000000000b */
.L_x_151:
[----:B------:R-:W-:-:S13]  /*6dc0*/  LOP3.LUT P0, RZ, R11, 0xff, RZ, 0xc0, !PT ;  /* 0x000000ff0bff7812 */ /* 0x000fda000780c0ff */
[----:B------:R-:W-:Y:S05]  /*6dd0*/  @P0 BRA `(.L_x_154) ;  /* 0xffffffa400300947 */ /* 0x000fea000383ffff */
[----:B------:R-:W-:Y:S05]  /*6de0*/  EXIT ;  /* 0x000000000000794d */ /* 0x000fea0003800000 */
.L_x_8:
[----:B0-----:R-:W-:Y:S01]  /*6df0*/  ULDC.64 UR4, c[0x0][0x750] ;  /* 0x0001d40000047ab9 */ /* 0x001fe20000000a00 */
        /* <DEDUP_REMOVED lines=25> */
.L_x_156:
[----:B------:R-:W0:Y:S01]  /*6f90*/  LDC.64 R28, c[0x0][0x740] ;  /* 0x0001d000ff1c7b82 */ /* 0x000e220000000a00 */
[-CC-:B------:R-:W-:Y:S01]  /*6fa0*/  SHF.R.U64 R14, R18, R8.reuse, R19.reuse ;  /* 0x00000008120e7219 */ /* 0x180fe20000001213 */
[----:B------:R-:W-:Y:S01]  /*6fb0*/  IMAD.MOV.U32 R27, RZ, RZ, 0x1 ;  /* 0x00000001ff1b7424 */ /* 0x000fe200078e00ff */
[----:B------:R-:W-:Y:S02]  /*6fc0*/  SHF.R.U32.HI R5, RZ, R8, R19 ;  /* 0x00000008ff057219 */ /* 0x000fe40000011613 */
[----:B------:R-:W-:-:S03]  /*6fd0*/  IADD3 R13, P0, RZ, -R14, RZ ;  /* 0x8000000eff0d7210 */ /* 0x000fc60007f1e0ff */
[----:B------:R-:W1:Y:S02]  /*6fe0*/  LDC R16, c[0x0][0x718] ;  /* 0x0001c600ff107b82 */ /* 0x000e640000000800 */
[----:B------:R-:W-:Y:S02]  /*6ff0*/  IMAD.X R5, RZ, RZ, ~R5, P0 ;  /* 0x000000ffff057224 */ /* 0x000fe400000e0e05 */
[----:B------:R-:W-:-:S04]  /*7000*/  IMAD.WIDE.U32 R6, R13, R24, R2 ;  /* 0x000000180d067225 */ /* 0x000fc800078e0002 */
[----:B------:R-:W2:Y:S01]  /*7010*/  LDC R18, c[0x0][0x708] ;  /* 0x0001c200ff127b82 */ /* 0x000ea20000000800 */
[----:B------:R-:W-:-:S04]  /*7020*/  IMAD R8, R5, R24, RZ ;  /* 0x0000001805087224 */ /* 0x000fc800078e02ff */
[----:B------:R-:W-:-:S03]  /*7030*/  IMAD R5, R13, R25, R8 ;  /* 0x000000190d057224 */ /* 0x000fc600078e0208 */
[----:B------:R-:W3:Y:S01]  /*7040*/  LDC R26, c[0x0][0x758] ;  /* 0x0001d600ff1a7b82 */ /* 0x000ee20000000800 */
[----:B------:R-:W-:Y:S01]  /*7050*/  IMAD.IADD R5, R7, 0x1, R5 ;  /* 0x0000000107057824 */ /* 0x000fe200078e0205 */
[----:B0-----:R-:W-:Y:S01]  /*7060*/  ISETP.NE.U32.AND P0, PT, R28, RZ, PT ;  /* 0x000000ff1c00720c */ /* 0x001fe20003f05070 */
[----:B------:R-:W-:-:S03]  /*7070*/  IMAD.MOV.U32 R7, RZ, RZ, -0x1 ;  /* 0xffffffffff077424 */ /* 0x000fc600078e00ff */
        /* <DEDUP_REMOVED lines=8> */
[-C--:B---3--:R-:W-:Y:S02]  /*7100*/  SHF.L.U32 R6, R7, R26.reuse, RZ ;  /* 0x0000001a07067219 */ /* 0x088fe400000006ff */
[--C-:B------:R-:W-:Y:S02]  /*7110*/  SHF.R.U64 R24, R20, R26, R5.reuse ;  /* 0x0000001a14187219 */ /* 0x100fe40000001205 */
[----:B------:R-:W-:Y:S02]  /*7120*/  LOP3.LUT R31, RZ, R6, RZ, 0x33, !PT ;  /* 0x00000006ff1f7212 */ /* 0x000fe400078e33ff */
[----:B------:R-:W-:Y:S01]  /*7130*/  SHF.R.U32.HI R7, RZ, R26, R5 ;  /* 0x0000001aff077219 */ /* 0x000fe20000011605 */
[----:B------:R-:W3:Y:S01]  /*7140*/  LDC R30, c[0x0][0x710] ;  /* 0x0001c400ff1e7b82 */ /* 0x000ee20000000800 */
[----:B------:R-:W-:Y:S01]  /*7150*/  IMAD.MOV.U32 R6, RZ, RZ, R24 ;  /* 0x000000ffff067224 */ /* 0x000fe200078e0018 */
[----:B------:R-:W-:Y:S06]  /*7160*/  @!P0 BRA `(.L_x_157) ;  /* 0x0000000000288947 */ /* 0x000fec0003800000 */
        /* <DEDUP_REMOVED lines=10> */
.L_x_157:
[----:B-1----:R-:W-:Y:S01]  /*7210*/  SHF.R.U64 R6, R6, R23, R7 ;  /* 0x0000001706067219 */ /* 0x002fe20000001207 */
[----:B0-----:R-:W-:Y:S01]  /*7220*/  VIADD R13, R21, 0xffffffff ;  /* 0xffffffff150d7836 */ /* 0x001fe20000000000 */
[----:B------:R-:W-:Y:S01]  /*7230*/  SHF.L.U32 R7, R27, R26, RZ ;  /* 0x0000001a1b077219 */ /* 0x000fe200000006ff */
[----:B------:R-:W-:Y:S01]  /*7240*/  @P3 IMAD R12, R15, R22, R10 ;  /* 0x000000160f0c3224 */ /* 0x000fe200078e020a */
[----:B------:R-:W-:Y:S01]  /*7250*/  LOP3.LUT R5, R20, R31, RZ, 0xc0, !PT ;  /* 0x0000001f14057212 */ /* 0x000fe200078ec0ff */
[----:B------:R-:W-:Y:S01]  /*7260*/  IMAD.MOV R11, RZ, RZ, -R6 ;  /* 0x000000ffff0b7224 */ /* 0x000fe200078e0a06 */
[----:B------:R-:W-:Y:S01]  /*7270*/  LOP3.LUT R8, R8, R13, RZ, 0xc0, !PT ;  /* 0x0000000d08087212 */ /* 0x000fe200078ec0ff */
[----:B------:R-:W-:Y:S02]  /*7280*/  IMAD.MOV.U32 R16, RZ, RZ, R14 ;  /* 0x000000ffff107224 */ /* 0x000fe400078e000e */
[----:B------:R-:W-:Y:S02]  /*7290*/  IMAD R7, R7, R6, R5 ;  /* 0x0000000607077224 */ /* 0x000fe400078e0205 */
[----:B--2---:R-:W-:-:S02]  /*72a0*/  IMAD R5, R11, R25, R24 ;  /* 0x000000190b057224 */ /* 0x004fc400078e0218 */
[----:B------:R-:W-:Y:S02]  /*72b0*/  IMAD.MOV.U32 R6, RZ, RZ, 0x1 ;  /* 0x00000001ff067424 */ /* 0x000fe400078e00ff */
[----:B---3--:R-:W-:Y:S02]  /*72c0*/  IMAD R7, R7, R30, R12 ;  /* 0x0000001e07077224 */ /* 0x008fe400078e020c */
[----:B------:R-:W-:Y:S01]  /*72d0*/  IMAD R8, R5, R21, R8 ;  /* 0x0000001505087224 */ /* 0x000fe200078e0208 */
[----:B------:R-:W-:-:S04]  /*72e0*/  PRMT R5, R6, 0x7610, R5 ;  /* 0x0000761006057816 */ /* 0x000fc80000000005 */
[----:B------:R-:W-:Y:S02]  /*72f0*/  SEL R6, R8, R7, !P3 ;  /* 0x0000000708067207 */ /* 0x000fe40005800000 */
[----:B------:R-:W-:-:S07]  /*7300*/  SEL R7, R7, R8, !P3 ;  /* 0x0000000807077207 */ /* 0x000fce0005800000 */
.L_x_155:
[----:B------:R-:W-:-:S08]  /*7310*/  NOP ;  /* 0x0000000000007918 */ /* 0x000fd00000000000 */
[----:B------:R-:W0:-:S00]  /*7320*/  USETMAXREG.DEALLOC.CTAPOOL 0x28 ;  /* 0x00000028000079c8 */ /* 0x000e0000080e0500 */
[----:B0-----:R-:W-:-:S13]  /*7330*/  ISETP.NE.AND P0, PT, R9, RZ, PT ;  /* 0x000000ff0900720c */ /* 0x001fda0003f05270 */
[----:B------:R-:W-:Y:S05]  /*7340*/  @P0 EXIT ;  /* 0x000000000000094d */ /* 0x000fea0003800000 */
[----:B------:R-:W-:Y:S01]  /*7350*/  LOP3.LUT P0, RZ, R5, 0xff, RZ, 0xc0, !PT ;  /* 0x000000ff05ff7812 */ /* 0x000fe2000780c0ff */
[----:B------:R-:W-:Y:S02]  /*7360*/  IMAD.MOV.U32 R15, RZ, RZ, 0x1 ;  /* 0x00000001ff0f7424 */ /* 0x000fe400078e00ff */
[----:B------:R-:W-:-:S10]  /*7370*/  IMAD.MOV.U32 R14, RZ, RZ, RZ ;  /* 0x000000ffff0e7224 */ /* 0x000fd400078e00ff */
[----:B------:R-:W-:Y:S05]  /*7380*/  @!P0 BRA `(.L_x_158) ;  /* 0x0000000c007c8947 */ /* 0x000fea0003800000 */
[----:B------:R-:W0:Y:S01]  /*7390*/  LDC R5, c[0x0][0x28c] ;  /* 0x0000a300ff057b82 */ /* 0x000e220000000800 */
[----:B------:R-:W1:Y:S01]  /*73a0*/  S2R R11, SR_CgaCtaId ;  /* 0x00000000000b7919 */ /* 0x000e620000008800 */
[----:B------:R-:W-:Y:S01]  /*73b0*/  ULDC UR5, c[0x0][0x758] ;  /* 0x0001d60000057ab9 */ /* 0x000fe20000000800 */
[----:B------:R-:W-:Y:S01]  /*73c0*/  UMOV UR7, 0xffffffff ;  /* 0xffffffff00077882 */ /* 0x000fe20000000000 */
[----:B------:R-:W-:Y:S01]  /*73d0*/  ULDC UR6, c[0x0][0xc] ;  /* 0x0000030000067ab9 */ /* 0x000fe20000000800 */
[----:B------:R-:W-:Y:S01]  /*73e0*/  USHF.L.U32 UR9, UR7, UR5, URZ ;  /* 0x0000000507097299 */ /* 0x000fe2000800063f */
[----:B------:R-:W-:Y:S01]  /*73f0*/  BSSY B0, `(.L_x_158) ;  /* 0x00000d8000007945 */ /* 0x000fe20003800000 */
[----:B------:R-:W-:Y:S01]  /*7400*/  UMOV UR8, 0x1 ;  /* 0x0000000100087882 */ /* 0x000fe20000000000 */
[----:B------:R-:W-:Y:S01]  /*7410*/  ULDC UR7, c[0x0][0x10] ;  /* 0x0000040000077ab9 */ /* 0x000fe20000000800 */
[----:B------:R-:W-:Y:S01]  /*7420*/  USHF.L.U32 UR5, UR8, UR5, URZ ;  /* 0x0000000508057299 */ /* 0x000fe2000800063f */
[----:B------:R-:W-:Y:S01]  /*7430*/  IMAD.MOV.U32 R12, RZ, RZ, 0x1 ;  /* 0x00000001ff0c7424 */ /* 0x000fe200078e00ff */
[----:B------:R-:W-:Y:S01]  /*7440*/  UIMAD.WIDE.U32 UR6, UR6, UR7, URZ ;  /* 0x00000007060672a5 */ /* 0x000fe2000f8e003f */
[----:B------:R-:W-:Y:S01]  /*7450*/  LOP3.LUT R17, R4, 0x2, RZ, 0xfc, !PT ;  /* 0x0000000204117812 */ /* 0x000fe200078efcff */
[----:B------:R-:W-:Y:S01]  /*7460*/  ULDC UR8, c[0x0][0x14] ;  /* 0x0000050000087ab9 */ /* 0x000fe20000000800 */
[----:B------:R-:W-:Y:S01]  /*7470*/  IMAD.MOV.U32 R15, RZ, RZ, 0x1 ;  /* 0x00000001ff0f7424 */ /* 0x000fe200078e00ff */
[----:B------:R-:W-:Y:S01]  /*7480*/  UIMAD.WIDE.U32 UR32, UR6, UR8, URZ ;  /* 0x00000008062072a5 */ /* 0x000fe2000f8e003f */
[----:B------:R-:W-:Y:S01]  /*7490*/  IMAD.MOV.U32 R14, RZ, RZ, RZ ;  /* 0x000000ffff0e7224 */ /* 0x000fe200078e00ff */
[----:B------:R-:W-:Y:S01]  /*74a0*/  UIMAD UR7, UR7, UR8, URZ ;  /* 0x00000008070772a4 */ /* 0x000fe2000f8e023f */
[----:B------:R-:W-:Y:S01]  /*74b0*/  ULDC UR4, c[0x0][0x700] ;  /* 0x0001c00000047ab9 */ /* 0x000fe20000000800 */
[----:B------:R-:W-:-:S02]  /*74c0*/  ULOP3.LUT UR6, URZ, UR9, URZ, 0x33, !UPT ;  /* 0x000000093f067292 */ /* 0x000fc4000f8e333f */
[----:B------:R-:W-:Y:S01]  /*74d0*/  UIADD3 UR4, UR4, -0x1, URZ ;  /* 0xffffffff04047890 */ /* 0x000fe2000fffe03f */
[----:B0-----:R-:W-:Y:S01]  /*74e0*/  VIADD R5, R5, 0x7f ;  /* 0x0000007f05057836 */ /* 0x001fe20000000000 */
[----:B------:R-:W-:Y:S01]  /*74f0*/  UIADD3 UR7, UR33, UR7, URZ ;  /* 0x0000000721077290 */ /* 0x000fe2000fffe03f */
[----:B------:R-:W-:-:S03]  /*7500*/  ULDC.64 UR34, c[0x0][0x198] ;  /* 0x0000660000227ab9 */ /* 0x000fc60000000a00 */
[----:B------:R-:W-:-:S04]  /*7510*/  SHF.R.S32.HI R8, RZ, 0x1f, R5 ;  /* 0x0000001fff087819 */ /* 0x000fc80000011405 */
[----:B------:R-:W-:Y:S01]  /*7520*/  LEA.HI R8, R8, R5, RZ, 0x7 ;  /* 0x0000000508087211 */ /* 0x000fe200078f38ff */
[C---:B-1----:R-:W-:Y:S02]  /*7530*/  IMAD.SHL.U32 R5, R11.reuse, 0x2000, RZ ;  /* 0x000020000b057824 */ /* 0x042fe400078e00ff */
[----:B------:R-:W-:Y:S01]  /*7540*/  IMAD.SHL.U32 R11, R11, 0x40, RZ ;  /* 0x000000400b0b7824 */ /* 0x000fe200078e00ff */
[----:B------:R-:W-:Y:S02]  /*7550*/  SHF.R.S32.HI R13, RZ, 0x7, R8 ;  /* 0x00000007ff0d7819 */ /* 0x000fe40000011408 */
[----:B------:R-:W-:Y:S02]  /*7560*/  LOP3.LUT R5, R5, 0x2000, RZ, 0xc0, !PT ;  /* 0x0000200005057812 */ /* 0x000fe400078ec0ff */
[----:B------:R-:W-:Y:S02]  /*7570*/  LOP3.LUT R11, R11, 0x40, RZ, 0xc0, !PT ;  /* 0x000000400b0b7812 */ /* 0x000fe400078ec0ff */
[----:B------:R-:W-:Y:S01]  /*7580*/  LOP3.LUT R10, R5, 0x10180, RZ, 0xfc, !PT ;  /* 0x00010180050a7812 */ /* 0x000fe200078efcff */
[----:B------:R-:W-:-:S07]  /*7590*/  VIADD R5, R13, 0x1 ;  /* 0x000000010d057836 */ /* 0x000fce0000000000 */
.L_x_169:
[----:B------:R-:W-:-:S03]  /*75a0*/  UMOV UR8, 0xffffffff ;  /* 0xffffffff00087882 */ /* 0x000fc60000000000 */
[----:B------:R-:W-:Y:S05]  /*75b0*/  BRA.DIV UR8, `(.L_x_159) ;  /* 0x0000001208587947 */ /* 0x000fea000b800000 */
[----:B------:R-:W-:-:S13]  /*75c0*/  ELECT P0, URZ, PT ;  /* 0x00000000003f782f */ /* 0x000fda0003800000 */
.L_x_184:
[----:B------:R-:W0:Y:S01]  /*75d0*/  LDC R8, c[0x0][0x28c] ;  /* 0x0000a300ff087b82 */ /* 0x000e220000000800 */
[----:B------:R-:W-:Y:S01]  /*75e0*/  BSSY B1, `(.L_x_160) ;  /* 0x0000046000017945 */ /* 0x000fe20003800000 */
[----:B0-----:R-:W-:-:S13]  /*75f0*/  ISETP.LT.OR P0, PT, R8, 0x1, !P0 ;  /* 0x000000010800780c */ /* 0x001fda0004701670 */
[----:B------:R-:W-:Y:S05]  /*7600*/  @P0 BRA `(.L_x_161) ;  /* 0x00000004000c0947 */ /* 0x000fea0003800000 */
[----:B------:R-:W-:Y:S01]  /*7610*/  IMAD R19, R6, 0x80, R11 ;  /* 0x0000008006137824 */ /* 0x000fe200078e020b */
[----:B------:R-:W-:Y:S01]  /*7620*/  CS2R R24, SRZ ;  /* 0x0000000000187805 */ /* 0x000fe2000001ff00 */
[C---:B------:R-:W-:Y:S02]  /*7630*/  IMAD.SHL.U32 R26, R7.reuse, 0x100, RZ ;  /* 0x00000100071a7824 */ /* 0x040fe400078e00ff */
[----:B------:R-:W-:Y:S02]  /*7640*/  IMAD.SHL.U32 R20, R7, 0x80, RZ ;  /* 0x0000008007147824 */ /* 0x000fe400078e00ff */
[----:B------:R-:W-:Y:S02]  /*7650*/  IMAD.MOV.U32 R23, RZ, RZ, RZ ;  /* 0x000000ffff177224 */ /* 0x000fe400078e00ff */
[----:B------:R-:W-:Y:S02]  /*7660*/  IMAD.MOV.U32 R6, RZ, RZ, R5 ;  /* 0x000000ffff067224 */ /* 0x000fe400078e0005 */
[----:B------:R-:W-:-:S02]  /*7670*/  IMAD.MOV.U32 R7, RZ, RZ, R15 ;  /* 0x000000ffff077224 */ /* 0x000fc400078e000f */
[----:B------:R-:W-:-:S07]  /*7680*/  IMAD.MOV.U32 R9, RZ, RZ, R14 ;  /* 0x000000ffff097224 */ /* 0x000fce00078e000e */
.L_x_164:
[----:B------:R-:W0:Y:S01]  /*7690*/  S2R R21, SR_CgaCtaId ;  /* 0x0000000000157919 */ /* 0x000e220000008800 */
[----:B------:R-:W-:Y:S02]  /*76a0*/  MOV R8, 0x400 ;  /* 0x0000040000087802 */ /* 0x000fe40000000f00 */
[----:B------:R-:W-:-:S13]  /*76b0*/  LOP3.LUT P1, RZ, R0, 0x7f, RZ, 0xc0, !PT ;  /* 0x0000007f00ff7812 */ /* 0x000fda000782c0ff */
[----:B------:R-:W1:Y:S01]  /*76c0*/  @!P1 LDC R18, c[0x0][0x640] ;  /* 0x00019000ff129b82 */ /* 0x000e620000000800 */
[----:B0-----:R-:W-:Y:S02]  /*76d0*/  LEA R22, R21, R8, 0x18 ;  /* 0x0000000815167211 */ /* 0x001fe400078ec0ff */
[----:B------:R-:W-:-:S03]  /*76e0*/  SHF.L.U32 R8, R7, 0x1f, RZ ;  /* 0x0000001f07087819 */ /* 0x000fc600000006ff */
[----:B------:R-:W-:-:S04]  /*76f0*/  IMAD R21, R9, 0x8, R22 ;  /* 0x0000000809157824 */ /* 0x000fc800078e0216 */
[----:B------:R-:W0:Y:S02]  /*7700*/  SYNCS.PHASECHK.TRANS64.TRYWAIT P0, [R21+URZ+0x40], R8 ;  /* 0x00004008150075a7 */ /* 0x000e24000800017f */
[----:B01----:R-:W-:Y:S05]  /*7710*/  @!P0 BRA `(.L_x_162) ;  /* 0x0000001000208947 */ /* 0x003fea0003800000 */
.L_x_185:
[----:B0-----:R-:W-:Y:S01]  /*7720*/  PRMT R8, R17, 0x9910, RZ ;  /* 0x0000991011087816 */ /* 0x001fe200000000ff */
[----:B------:R0:W-:Y:S03]  /*7730*/  @!P1 SYNCS.ARRIVE.TRANS64 RZ, [R21+URZ], R18 ;  /* 0x0000001215ff99a7 */ /* 0x0001e6000800003f */
[----:B------:R-:W-:-:S13]  /*7740*/  ISETP.NE.AND P0, PT, R8, 0x2, PT ;  /* 0x000000020800780c */ /* 0x000fda0003f05270 */
[----:B0-----:R-:W-:Y:S05]  /*7750*/  @P0 BRA `(.L_x_163) ;  /* 0x0000000000040947 */ /* 0x001fea0003800000 */
[----:B------:R-:W-:Y:S01]  /*7760*/  BPT.TRAP 0x1 ;  /* 0x000000040000795c */ /* 0x000fe20000300000 */
.L_x_163:
[C-C-:B------:R-:W-:Y:S01]  /*7770*/  IMAD R8, R9.reuse, 0x2000, R22.reuse ;  /* 0x0000200009087824 */ /* 0x140fe200078e0216 */
[----:B------:R-:W-:Y:S01]  /*7780*/  R2UR UR13, R22 ;  /* 0x00000000160d72ca */ /* 0x000fe200000e0000 */
[----:B------:R-:W-:Y:S01]  /*7790*/  IMAD R22, R9, 0x800, R22 ;  /* 0x0000080009167824 */ /* 0x000fe200078e0216 */
[----:B------:R-:W-:Y:S01]  /*77a0*/  R2UR UR17, R21 ;  /* 0x00000000151172ca */ /* 0x000fe200000e0000 */
[----:B------:R-:W-:Y:S01]  /*77b0*/  VIADD R6, R6, 0xffffffff ;  /* 0xffffffff06067836 */ /* 0x000fe20000000000 */
[----:B------:R-:W-:Y:S01]  /*77c0*/  R2UR UR16, R8 ;  /* 0x00000000081072ca */ /* 0x000fe200000e0000 */
[----:B------:R-:W-:Y:S01]  /*77d0*/  IMAD R8, R9, 0x4000, R10 ;  /* 0x0000400009087824 */ /* 0x000fe200078e020a */
[----:B------:R-:W-:Y:S01]  /*77e0*/  R2UR UR8, R22 ;  /* 0x00000000160872ca */ /* 0x000fe200000e0000 */
[----:B------:R-:W-:Y:S01]  /*77f0*/  UIADD3 UR14, UP0, UR34, 0xf0, URZ ;  /* 0x000000f0220e7890 */ /* 0x000fe2000ff1e03f */
[----:B------:R-:W-:Y:S01]  /*7800*/  R2UR UR20, R16 ;  /* 0x00000000101472ca */ /* 0x000fe200000e0000 */
[----:B------:R-:W-:Y:S01]  /*7810*/  UIADD3 UR22, UP1, UR34, 0x1f0, URZ ;  /* 0x000001f022167890 */ /* 0x000fe2000ff3e03f */
[----:B------:R-:W-:Y:S01]  /*7820*/  R2UR UR24, R8 ;  /* 0x00000000081872ca */ /* 0x000fe200000e0000 */
[----:B------:R-:W-:Y:S01]  /*7830*/  UIADD3 UR36, UP2, UR34, 0x2f0, URZ ;  /* 0x000002f022247890 */ /* 0x000fe2000ff5e03f */
[----:B------:R-:W-:Y:S01]  /*7840*/  R2UR UR18, R24 ;  /* 0x00000000181272ca */ /* 0x000fe200000e0000 */
[----:B------:R-:W-:Y:S01]  /*7850*/  UIADD3.X UR15, URZ, UR35, URZ, UP0, !UPT ;  /* 0x000000233f0f7290 */ /* 0x000fe200087fe43f */
[----:B------:R-:W-:Y:S01]  /*7860*/  R2UR UR19, R20 ;  /* 0x00000000141372ca */ /* 0x000fe200000e0000 */
[----:B------:R-:W-:Y:S01]  /*7870*/  UIADD3.X UR23, URZ, UR35, URZ, UP1, !UPT ;  /* 0x000000233f177290 */ /* 0x000fe20008ffe43f */
[----:B------:R-:W-:Y:S01]  /*7880*/  R2UR UR10, R26 ;  /* 0x000000001a0a72ca */ /* 0x000fe200000e0000 */
[----:B------:R-:W-:Y:S01]  /*7890*/  UIADD3 UR16, UR16, 0x180, URZ ;  /* 0x0000018010107890 */ /* 0x000fe2000fffe03f */
[----:B------:R-:W-:Y:S01]  /*78a0*/  R2UR UR11, R25 ;  /* 0x00000000190b72ca */ /* 0x000fe200000e0000 */
[----:B------:R-:W-:Y:S01]  /*78b0*/  UIADD3 UR8, UR8, 0x30180, URZ ;  /* 0x0003018008087890 */ /* 0x000fe2000fffe03f */
[----:B------:R-:W-:Y:S01]  /*78c0*/  R2UR UR26, R23 ;  /* 0x00000000171a72ca */ /* 0x000fe200000e0000 */
[----:B------:R-:W-:Y:S01]  /*78d0*/  VIADD R9, R9, 0x1 ;  /* 0x0000000109097836 */ /* 0x000fe20000000000 */
[----:B------:R-:W-:Y:S01]  /*78e0*/  R2UR UR27, R19 ;  /* 0x00000000131b72ca */ /* 0x000fe200000e0000 */
[----:B------:R-:W-:Y:S01]  /*78f0*/  UIADD3.X UR37, URZ, UR35, URZ, UP2, !UPT ;  /* 0x000000233f257290 */ /* 0x000fe200097fe43f */
[----:B------:R-:W-:Y:S01]  /*7900*/  ISETP.GT.AND P1, PT, R6, 0x1, PT ;  /* 0x000000010600780c */ /* 0x000fe20003f24270 */
[----:B------:R-:W-:Y:S01]  /*7910*/  UIADD3 UR24, UR13, UR24, URZ ;  /* 0x000000180d187290 */ /* 0x000fe2000fffe03f */
[----:B------:R-:W-:Y:S01]  /*7920*/  ISETP.NE.AND P0, PT, R9, 0x8, PT ;  /* 0x000000080900780c */ /* 0x000fe20003f05270 */
[----:B------:R-:W-:Y:S01]  /*7930*/  UMOV UR30, 0x0 ;  /* 0x00000000001e7882 */ /* 0x000fe20000000000 */
[----:B------:R-:W-:Y:S01]  /*7940*/  UMOV UR31, 0x10000000 ;  /* 0x10000000001f7882 */ /* 0x000fe20000000000 */
[----:B------:R-:W-:Y:S01]  /*7950*/  UMOV UR9, UR17 ;  /* 0x0000001100097c82 */ /* 0x000fe20008000000 */
[----:B------:R-:W-:Y:S01]  /*7960*/  UMOV UR12, UR20 ;  /* 0x00000014000c7c82 */ /* 0x000fe20008000000 */
[----:B------:R0:W-:Y:S01]  /*7970*/  UTMALDG.3D [UR16], [UR14], desc[UR30] ;  /* 0x00001e100e0075b4 */ /* 0x0001e20008011000 */
[----:B------:R-:W-:Y:S01]  /*7980*/  UMOV UR13, 0x30000 ;  /* 0x00030000000d7882 */ /* 0x000fe20000000000 */
[----:B------:R-:W-:Y:S01]  /*7990*/  UMOV UR25, UR17 ;  /* 0x0000001100197c82 */ /* 0x000fe20008000000 */
[----:B------:R-:W-:Y:S01]  /*79a0*/  UMOV UR28, UR20 ;  /* 0x00000014001c7c82 */ /* 0x000fe20008000000 */
[----:B------:R-:W-:Y:S01]  /*79b0*/  SEL R8, RZ, 0x1, P0 ;  /* 0x00000001ff087807 */ /* 0x000fe20000000000 */
[----:B------:R-:W-:Y:S01]  /*79c0*/  VIADD R25, R25, 0x1 ;  /* 0x0000000119197836 */ /* 0x000fe20000000000 */
[----:B------:R-:W-:Y:S01]  /*79d0*/  SEL R9, R9, RZ, P0 ;  /* 0x000000ff09097207 */ /* 0x000fe20000000000 */
[----:B------:R-:W-:Y:S01]  /*79e0*/  VIADD R24, R24, 0x40 ;  /* 0x0000004018187836 */ /* 0x000fe20000000000 */
[----:B------:R0:W-:Y:S01]  /*79f0*/  UTMALDG.3D [UR8], [UR22], desc[UR30] ;  /* 0x00001e08160075b4 */ /* 0x0001e20008011000 */
[----:B------:R-:W-:Y:S01]  /*7a00*/  LOP3.LUT R7, R7, R8, RZ, 0x3c, !PT ;  /* 0x0000000807077212 */ /* 0x000fe200078e3cff */
[----:B------:R-:W-:Y:S01]  /*7a10*/  VIADD R23, R23, 0x80 ;  /* 0x0000008017177836 */ /* 0x000fe20000000000 */
[----:B------:R0:W-:Y:S02]  /*7a20*/  UTMALDG.3D.MULTICAST [UR24], [UR36], UR13, desc[UR30] ;  /* 0x00001e18240073b4 */ /* 0x0001e4000801180d */
[----:B0-----:R-:W-:Y:S05]  /*7a30*/  @P1 BRA `(.L_x_164) ;  /* 0xfffffffc00141947 */ /* 0x001fea000383ffff */
.L_x_161:
[----:B------:R-:W-:Y:S05]  /*7a40*/  BSYNC B1 ;  /* 0x0000000000017941 */ /* 0x000fea0003800000 */
.L_x_160:
[----:B------:R-:W-:Y:S01]  /*7a50*/  LOP3.LUT P1, RZ, R12, 0xff, RZ, 0xc0, !PT ;  /* 0x000000ff0cff7812 */ /* 0x000fe2000782c0ff */
[----:B------:R-:W-:Y:S01]  /*7a60*/  IMAD.IADD R14, R13, 0x1, R14 ;  /* 0x000000010d0e7824 */ /* 0x000fe200078e020e */
[----:B------:R-:W-:Y:S01]  /*7a70*/  IADD3 R2, P2, R2, UR32, RZ ;  /* 0x0000002002027c10 */ /* 0x000fe2000ff5e0ff */
[----:B------:R-:W-:Y:S01]  /*7a80*/  ULDC.64 UR8, c[0x0][0x750] ;  /* 0x0001d40000087ab9 */ /* 0x000fe20000000a00 */
[----:B------:R-:W-:Y:S01]  /*7a90*/  BSSY B1, `(.L_x_165) ;  /* 0x000006b000017945 */ /* 0x000fe20003800000 */
[----:B------:R-:W-:Y:S01]  /*7aa0*/  IMAD.MOV.U32 R16, RZ, RZ, -0x1 ;  /* 0xffffffffff107424 */ /* 0x000fe200078e00ff */
[----:B------:R-:W-:Y:S02]  /*7ab0*/  SHF.R.U32.HI R6, RZ, 0x3, R14 ;  /* 0x00000003ff067819 */ /* 0x000fe4000001160e */
[----:B------:R-:W-:Y:S02]  /*7ac0*/  ISETP.GT.U32.AND P0, PT, R14, 0x7, PT ;  /* 0x000000070e00780c */ /* 0x000fe40003f04070 */
[----:B------:R-:W-:-:S02]  /*7ad0*/  LOP3.LUT R6, R6, 0x1, RZ, 0xc0, !PT ;  /* 0x0000000106067812 */ /* 0x000fc400078ec0ff */
[----:B------:R-:W-:Y:S01]  /*7ae0*/  ISETP.LT.U32.AND P0, PT, R13, 0x8, P0 ;  /* 0x000000080d00780c */ /* 0x000fe20000701070 */
[----:B------:R-:W0:Y:S01]  /*7af0*/  @P1 S2R R8, SR_CgaCtaId ;  /* 0x0000000000081919 */ /* 0x000e220000008800 */
[----:B------:R-:W-:Y:S02]  /*7b00*/  @P1 MOV R7, 0x400 ;  /* 0x0000040000071802 */ /* 0x000fe40000000f00 */
[----:B------:R-:W-:Y:S02]  /*7b10*/  IADD3.X R3, R3, UR7, RZ, P2, !PT ;  /* 0x0000000703037c10 */ /* 0x000fe400097fe4ff */
[----:B------:R-:W-:Y:S02]  /*7b20*/  ISETP.GE.U32.AND P2, PT, R2, UR8, PT ;  /* 0x0000000802007c0c */ /* 0x000fe4000bf46070 */
[----:B------:R-:W-:Y:S02]  /*7b30*/  LOP3.LUT R14, R14, 0x7, RZ, 0xc0, !PT ;  /* 0x000000070e0e7812 */ /* 0x000fe400078ec0ff */
[----:B------:R-:W-:-:S02]  /*7b40*/  PRMT R12, RZ, 0x7610, R12 ;  /* 0x00007610ff0c7816 */ /* 0x000fc4000000000c */
[----:B0-----:R-:W-:Y:S02]  /*7b50*/  @P1 LEA R7, R8, R7, 0x18 ;  /* 0x0000000708071211 */ /* 0x001fe400078ec0ff */
[----:B------:R-:W-:Y:S02]  /*7b60*/  PRMT R8, RZ, 0x7610, R8 ;  /* 0x00007610ff087816 */ /* 0x000fe40000000008 */
[----:B------:R0:W-:Y:S01]  /*7b70*/  @P1 SYNCS.ARRIVE.TRANS64.A1T0 RZ, [R7+URZ+0x98], RZ ;  /* 0x000098ff07ff19a7 */ /* 0x0001e2000810003f */
[----:B------:R-:W-:Y:S02]  /*7b80*/  ISETP.NE.U32.AND P1, PT, R6, 0x1, PT ;  /* 0x000000010600780c */ /* 0x000fe40003f25070 */
[----:B------:R-:W-:Y:S02]  /*7b90*/  SEL R6, RZ, 0x1, !P0 ;  /* 0x00000001ff067807 */ /* 0x000fe40004000000 */
[----:B------:R-:W-:Y:S02]  /*7ba0*/  ISETP.GE.U32.AND.EX P0, PT, R3, UR9, PT, P2 ;  /* 0x0000000903007c0c */ /* 0x000fe4000bf06120 */
[----:B------:R-:W-:-:S04]  /*7bb0*/  ISETP.GT.U32.AND P1, PT, R13, 0x7, !P1 ;  /* 0x000000070d00780c */ /* 0x000fc80004f24070 */
[----:B0-----:R-:W-:-:S04]  /*7bc0*/  SEL R7, RZ, 0x1, !P1 ;  /* 0x00000001ff077807 */ /* 0x001fc80004800000 */
[----:B------:R-:W-:Y:S01]  /*7bd0*/  LOP3.LUT R15, R7, R15, R6, 0x96, !PT ;  /* 0x0000000f070f7212 */ /* 0x000fe200078e9606 */
[----:B------:R-:W-:Y:S02]  /*7be0*/  IMAD.MOV.U32 R7, RZ, RZ, -0x1 ;  /* 0xffffffffff077424 */ /* 0x000fe400078e00ff */
[----:B------:R-:W-:Y:S01]  /*7bf0*/  IMAD.MOV.U32 R6, RZ, RZ, -0x1 ;  /* 0xffffffffff067424 */ /* 0x000fe200078e00ff */
[----:B------:R-:W-:Y:S06]  /*7c00*/  @P0 BRA `(.L_x_166) ;  /* 0x00000004004c0947 */ /* 0x000fec0003800000 */
[----:B------:R-:W0:Y:S01]  /*7c10*/  S2R R18, SR_CTAID.X ;  /* 0x0000000000127919 */ /* 0x000e220000002500 */
[----:B------:R-:W-:Y:S01]  /*7c20*/  ULDC.64 UR8, c[0x0][0x728] ;  /* 0x0001ca0000087ab9 */ /* 0x000fe20000000a00 */
[----:B------:R-:W-:Y:S01]  /*7c30*/  ULDC UR11, c[0x0][0x730] ;  /* 0x0001cc00000b7ab9 */ /* 0x000fe20000000800 */
[----:B------:R-:W-:Y:S01]  /*7c40*/  ISETP.NE.U32.AND P0, PT, RZ, UR8, PT ;  /* 0x00000008ff007c0c */ /* 0x000fe2000bf05070 */
[----:B------:R-:W1:Y:S01]  /*7c50*/  S2R R19, SR_CTAID.Y ;  /* 0x0000000000137919 */ /* 0x000e620000002600 */
[----:B------:R-:W-:Y:S01]  /*7c60*/  ULDC UR12, c[0x0][0x150] ;  /* 0x00005400000c7ab9 */ /* 0x000fe20000000800 */
[----:B------:R-:W-:Y:S01]  /*7c70*/  IMAD.MOV.U32 R6, RZ, RZ, R2 ;  /* 0x000000ffff067224 */ /* 0x000fe200078e0002 */
[----:B------:R-:W-:Y:S01]  /*7c80*/  ISETP.NE.AND.EX P0, PT, RZ, UR9, PT, P0 ;  /* 0x00000009ff007c0c */ /* 0x000fe2000bf05300 */
[----:B------:R-:W-:Y:S01]  /*7c90*/  IMAD.MOV.U32 R7, RZ, RZ, R3 ;  /* 0x000000ffff077224 */ /* 0x000fe200078e0003 */
[----:B0-----:R-:W-:-:S11]  /*7ca0*/  I2FP.F32.U32 R20, R18 ;  /* 0x0000001200147245 */ /* 0x001fd60000201000 */
[----:B------:R-:W-:Y:S05]  /*7cb0*/  @!P0 BRA `(.L_x_167) ;  /* 0x0000000000288947 */ /* 0x000fea0003800000 */
[----:B------:R-:W-:Y:S02]  /*7cc0*/  ULDC UR10, c[0x0][0x734] ;  /* 0x0001cd00000a7ab9 */ /* 0x000fe40000000800 */
[----:B------:R-:W-:-:S05]  /*7cd0*/  IADD3 R7, P0, R2, UR10, RZ ;  /* 0x0000000a02077c10 */ /* 0x000fca000ff1e0ff */
[----:B------:R-:W-:-:S04]  /*7ce0*/  IMAD.X R21, RZ, RZ, R3, P0 ;  /* 0x000000ffff157224 */ /* 0x000fc800000e0603 */
[----:B------:R-:W-:-:S04]  /*7cf0*/  IMAD.WIDE.U32 R8, R21, UR8, RZ ;  /* 0x0000000815087c25 */ /* 0x000fc8000f8e00ff */
[----:B------:R-:W-:-:S04]  /*7d00*/  IMAD.WIDE.U32 R8, P0, R7, UR9, R8 ;  /* 0x0000000907087c25 */ /* 0x000fc8000f800008 */
[----:B------:R-:W-:-:S04]  /*7d10*/  IMAD.WIDE.U32 R6, R7, UR8, RZ ;  /* 0x0000000807067c25 */ /* 0x000fc8000f8e00ff */
[----:B------:R-:W-:Y:S01]  /*7d20*/  IMAD.MOV.U32 R6, RZ, RZ, R9 ;  /* 0x000000ffff067224 */ /* 0x000fe200078e0009 */
[----:B------:R-:W-:Y:S01]  /*7d30*/  IADD3 RZ, P1, R7, R8, RZ ;  /* 0x0000000807ff7210 */ /* 0x000fe20007f3e0ff */
[----:B------:R-:W-:-:S04]  /*7d40*/  IMAD.X R7, RZ, RZ, RZ, P0 ;  /* 0x000000ffff077224 */ /* 0x000fc800000e06ff */
[----:B------:R-:W-:-:S08]  /*7d50*/  IMAD.WIDE.U32.X R6, R21, UR9, R6, P1 ;  /* 0x0000000915067c25 */ /* 0x000fd000088e0406 */
.L_x_167:
[--C-:B------:R-:W-:Y:S01]  /*7d60*/  SHF.R.U64 R16, R6, UR11, R7.reuse ;  /* 0x0000000b06107c19 */ /* 0x100fe20008001207 */
[----:B------:R-:W-:Y:S01]  /*7d70*/  FMUL R20, R20, UR12 ;  /* 0x0000000c14147c20 */ /* 0x000fe20008400000 */
[----:B------:R-:W0:Y:S01]  /*7d80*/  LDC R21, c[0x0][0x144] ;  /* 0x00005100ff157b82 */ /* 0x000e220000000800 */
[----:B-1----:R-:W-:Y:S01]  /*7d90*/  I2FP.F32.U32 R8, R19 ;  /* 0x0000001300087245 */ /* 0x002fe20000201000 */
[----:B------:R-:W-:Y:S01]  /*7da0*/  ULDC UR10, c[0x0][0x154] ;  /* 0x00005500000a7ab9 */ /* 0x000fe20000000800 */
[----:B------:R-:W-:Y:S01]  /*7db0*/  SHF.R.U32.HI R6, RZ, UR11, R7 ;  /* 0x0000000bff067c19 */ /* 0x000fe20008011607 */
[----:B------:R-:W-:Y:S01]  /*7dc0*/  ULDC.64 UR8, c[0x0][0x720] ;  /* 0x0001c80000087ab9 */ /* 0x000fe20000000a00 */
[----:B------:R-:W-:Y:S01]  /*7dd0*/  IADD3 R7, P0, RZ, -R16, RZ ;  /* 0x80000010ff077210 */ /* 0x000fe20007f1e0ff */
[----:B------:R-:W1:Y:S01]  /*7de0*/  F2I.U32.TRUNC.NTZ R20, R20 ;  /* 0x0000001400147305 */ /* 0x000e62000020f000 */
[----:B------:R-:W-:Y:S01]  /*7df0*/  FMUL R8, R8, UR10 ;  /* 0x0000000a08087c20 */ /* 0x000fe20008400000 */
[----:B------:R-:W2:Y:S01]  /*7e00*/  LDC R22, c[0x0][0x148] ;  /* 0x00005200ff167b82 */ /* 0x000ea20000000800 */
[----:B------:R-:W-:Y:S01]  /*7e10*/  ULDC.64 UR10, c[0x0][0x740] ;  /* 0x0001d000000a7ab9 */ /* 0x000fe20000000a00 */
[----:B------:R-:W-:Y:S01]  /*7e20*/  IMAD.X R6, RZ, RZ, ~R6, P0 ;  /* 0x000000ffff067224 */ /* 0x000fe200000e0e06 */
[----:B------:R-:W-:-:S03]  /*7e30*/  ISETP.NE.U32.AND P0, PT, RZ, UR10, PT ;  /* 0x0000000aff007c0c */ /* 0x000fc6000bf05070 */
[----:B------:R-:W-:Y:S01]  /*7e40*/  IMAD R6, R6, UR8, RZ ;  /* 0x0000000806067c24 */ /* 0x000fe2000f8e02ff */
[----:B------:R-:W3:Y:S01]  /*7e50*/  F2I.U32.TRUNC.NTZ R8, R8 ;  /* 0x0000000800087305 */ /* 0x000ee2000020f000 */
[----:B------:R-:W-:Y:S02]  /*7e60*/  ISETP.NE.AND.EX P0, PT, RZ, UR11, PT, P0 ;  /* 0x0000000bff007c0c */ /* 0x000fe4000bf05300 */
[C---:B------:R-:W-:Y:S02]  /*7e70*/  IMAD R9, R7.reuse, UR9, R6 ;  /* 0x0000000907097c24 */ /* 0x040fe4000f8e0206 */
[----:B------:R-:W-:Y:S01]  /*7e80*/  IMAD.WIDE.U32 R6, R7, UR8, R2 ;  /* 0x0000000807067c25 */ /* 0x000fe2000f8e0002 */
[----:B------:R-:W-:-:S03]  /*7e90*/  ULDC UR8, c[0x0][0x718] ;  /* 0x0001c60000087ab9 */ /* 0x000fc60000000800 */
[----:B-1----:R-:W-:Y:S02]  /*7ea0*/  IMAD.MOV R20, RZ, RZ, -R20 ;  /* 0x000000ffff147224 */ /* 0x002fe400078e0a14 */
[----:B------:R-:W-:Y:S02]  /*7eb0*/  IMAD.IADD R7, R7, 0x1, R9 ;  /* 0x0000000107077824 */ /* 0x000fe400078e0209 */
[----:B0-----:R-:W-:-:S03]  /*7ec0*/  IMAD R18, R21, R20, R18 ;  /* 0x0000001415127224 */ /* 0x001fc600078e0212 */
[--C-:B------:R-:W-:Y:S01]  /*7ed0*/  SHF.R.U64 R20, R6, UR8, R7.reuse ;  /* 0x0000000806147c19 */ /* 0x100fe20008001207 */
[----:B---3--:R-:W-:Y:S01]  /*7ee0*/  IMAD.MOV R6, RZ, RZ, -R8 ;  /* 0x000000ffff067224 */ /* 0x008fe200078e0a08 */
[----:B------:R-:W-:Y:S01]  /*7ef0*/  SHF.R.U32.HI R7, RZ, UR8, R7 ;  /* 0x00000008ff077c19 */ /* 0x000fe20008011607 */
[----:B------:R-:W-:Y:S02]  /*7f00*/  ULDC UR8, c[0x0][0x708] ;  /* 0x0001c20000087ab9 */ /* 0x000fe40000000800 */
[----:B--2---:R-:W-:Y:S01]  /*7f10*/  @P3 IMAD R18, R22, R6, R19 ;  /* 0x0000000616123224 */ /* 0x004fe200078e0213 */
[--C-:B------:R-:W-:Y:S02]  /*7f20*/  SHF.R.U64 R22, R20, UR8, R7.reuse ;  /* 0x0000000814167c19 */ /* 0x100fe40008001207 */
[----:B------:R-:W-:Y:S01]  /*7f30*/  SHF.R.U32.HI R7, RZ, UR8, R7 ;  /* 0x00000008ff077c19 */ /* 0x000fe20008011607 */
[----:B------:R-:W-:-:S03]  /*7f40*/  ULDC UR8, c[0x0][0x758] ;  /* 0x0001d60000087ab9 */ /* 0x000fc60000000800 */
[--C-:B------:R-:W-:Y:S02]  /*7f50*/  SHF.R.U64 R19, R22, UR8, R7.reuse ;  /* 0x0000000816137c19 */ /* 0x100fe40008001207 */
[----:B------:R-:W-:-:S03]  /*7f60*/  SHF.R.U32.HI R21, RZ, UR8, R7 ;  /* 0x00000008ff157c19 */ /* 0x000fc60008011607 */
[----:B------:R-:W-:Y:S02]  /*7f70*/  IMAD.MOV.U32 R8, RZ, RZ, R19 ;  /* 0x000000ffff087224 */ /* 0x000fe400078e0013 */
[----:B------:R-:W-:Y:S01]  /*7f80*/  IMAD.MOV.U32 R7, RZ, RZ, R21 ;  /* 0x000000ffff077224 */ /* 0x000fe200078e0015 */
[----:B------:R-:W-:Y:S06]  /*7f90*/  @!P0 BRA `(.L_x_168) ;  /* 0x00000000002c8947 */ /* 0x000fec0003800000 */
        /* <DEDUP_REMOVED lines=9> */
[----:B------:R-:W-:-:S04]  /*8030*/  IMAD.WIDE.U32.X R6, R21, UR11, R6, P1 ;  /* 0x0000000b15067c25 */ /* 0x000fc800088e0406 */
[----:B------:R-:W-:-:S07]  /*8040*/  IMAD.MOV.U32 R8, RZ, RZ, R6 ;  /* 0x000000ffff087224 */ /* 0x000fce00078e0006 */
.L_x_168:
[----:B------:R-:W-:Y:S01]  /*8050*/  ULDC UR8, c[0x0][0x748] ;  /* 0x0001d20000087ab9 */ /* 0x000fe20000000800 */
[----:B------:R-:W-:Y:S01]  /*8060*/  LOP3.LUT R6, R22, UR6, RZ, 0xc0, !PT ;  /* 0x0000000616067c12 */ /* 0x000fe2000f8ec0ff */
[----:B------:R-:W-:Y:S01]  /*8070*/  ULDC UR9, c[0x0][0x710] ;  /* 0x0001c40000097ab9 */ /* 0x000fe20000000800 */
[----:B------:R-:W-:Y:S01]  /*8080*/  SHF.R.U64 R7, R8, UR8, R7 ;  /* 0x0000000808077c19 */ /* 0x000fe20008001207 */
[----:B------:R-:W-:Y:S01]  /*8090*/  ULDC UR8, c[0x0][0x738] ;  /* 0x0001ce0000087ab9 */ /* 0x000fe20000000800 */
[----:B------:R-:W-:-:S03]  /*80a0*/  LOP3.LUT R20, R20, UR4, RZ, 0xc0, !PT ;  /* 0x0000000414147c12 */ /* 0x000fc6000f8ec0ff */
[----:B------:R-:W-:Y:S02]  /*80b0*/  IMAD.MOV R8, RZ, RZ, -R7 ;  /* 0x000000ffff087224 */ /* 0x000fe400078e0a07 */
[----:B------:R-:W-:Y:S02]  /*80c0*/  IMAD R7, R7, UR5, R6 ;  /* 0x0000000507077c24 */ /* 0x000fe4000f8e0206 */
[----:B------:R-:W-:Y:S01]  /*80d0*/  IMAD R19, R8, UR8, R19 ;  /* 0x0000000808137c24 */ /* 0x000fe2000f8e0213 */
[----:B------:R-:W-:Y:S01]  /*80e0*/  ULDC UR8, c[0x0][0x700] ;  /* 0x0001c00000087ab9 */ /* 0x000fe20000000800 */
[----:B------:R-:W-:Y:S02]  /*80f0*/  IMAD R18, R7, UR9, R18 ;  /* 0x0000000907127c24 */ /* 0x000fe4000f8e0212 */
[----:B------:R-:W-:Y:S02]  /*8100*/  IMAD R19, R19, UR8, R20 ;  /* 0x0000000813137c24 */ /* 0x000fe4000f8e0214 */
[----:B------:R-:W-:-:S03]  /*8110*/  IMAD.MOV.U32 R8, RZ, RZ, 0x1 ;  /* 0x00000001ff087424 */ /* 0x000fc600078e00ff */
[----:B------:R-:W-:Y:S02]  /*8120*/  SEL R6, R19, R18, !P3 ;  /* 0x0000001213067207 */ /* 0x000fe40005800000 */
[----:B------:R-:W-:-:S07]  /*8130*/  SEL R7, R18, R19, !P3 ;  /* 0x0000001312077207 */ /* 0x000fce0005800000 */
.L_x_166:
[----:B------:R-:W-:Y:S05]  /*8140*/  BSYNC B1 ;  /* 0x0000000000017941 */ /* 0x000fea0003800000 */
.L_x_165:
[----:B------:R-:W-:-:S13]  /*8150*/  LOP3.LUT P0, RZ, R8, 0xff, RZ, 0xc0, !PT ;  /* 0x000000ff08ff7812 */ /* 0x000fda000780c0ff */
[----:B------:R-:W-:Y:S05]  /*8160*/  @P0 BRA `(.L_x_169) ;  /* 0xfffffff4000c0947 */ /* 0x000fea000383ffff */
[----:B------:R-:W-:Y:S05]  /*8170*/  BSYNC B0 ;  /* 0x0000000000007941 */ /* 0x000fea0003800000 */
.L_x_158:
[----:B------:R-:W-:-:S03]  /*8180*/  UMOV UR8, 0xffffffff ;  /* 0xffffffff00087882 */ /* 0x000fc60000000000 */
[----:B------:R-:W-:Y:S05]  /*8190*/  BRA.DIV UR8, `(.L_x_170) ;  /* 0x0000000608947947 */ /* 0x000fea000b800000 */
[----:B------:R-:W-:-:S13]  /*81a0*/  ELECT P0, URZ, PT ;  /* 0x00000000003f782f */ /* 0x000fda0003800000 */
.L_x_188:
[----:B------:R-:W-:Y:S04]  /*81b0*/  BSSY B0, `(.L_x_171) ;  /* 0x000004f000007945 */ /* 0x000fe80003800000 */
[----:B------:R-:W-:Y:S05]  /*81c0*/  @!P0 BRA `(.L_x_172) ;  /* 0x0000000400348947 */ /* 0x000fea0003800000 */
[----:B------:R-:W-:-:S04]  /*81d0*/  LOP3.LUT R4, R4, 0x2, RZ, 0xfc, !PT ;  /* 0x0000000204047812 */ /* 0x000fc800078efcff */
[----:B------:R-:W-:-:S13]  /*81e0*/  ISETP.NE.AND P0, PT, R4, 0x3, PT ;  /* 0x000000030400780c */ /* 0x000fda0003f05270 */
[----:B------:R-:W-:Y:S05]  /*81f0*/  @!P0 BRA `(.L_x_173) ;  /* 0x0000000000048947 */ /* 0x000fea0003800000 */
[----:B------:R-:W-:Y:S01]  /*8200*/  BPT.TRAP 0x1 ;  /* 0x000000040000795c */ /* 0x000fe20000300000 */
.L_x_173:
[----:B------:R-:W0:Y:S01]  /*8210*/  S2R R3, SR_CgaCtaId ;  /* 0x0000000000037919 */ /* 0x000e220000008800 */
[----:B------:R-:W-:Y:S02]  /*8220*/  MOV R0, 0x400 ;  /* 0x0000040000007802 */ /* 0x000fe40000000f00 */
[----:B------:R-:W-:Y:S02]  /*8230*/  SHF.L.U32 R2, R15, 0x1f, RZ ;  /* 0x0000001f0f027819 */ /* 0x000fe400000006ff */
[----:B0-----:R-:W-:-:S05]  /*8240*/  LEA R3, R3, R0, 0x18 ;  /* 0x0000000003037211 */ /* 0x001fca00078ec0ff */
[----:B------:R-:W-:-:S04]  /*8250*/  VIADD R3, R3, 0x40 ;  /* 0x0000004003037836 */ /* 0x000fc80000000000 */
[C---:B------:R-:W-:Y:S02]  /*8260*/  IMAD R5, R14.reuse, 0x8, R3 ;  /* 0x000000080e057824 */ /* 0x040fe400078e0203 */
[----:B------:R-:W-:Y:S02]  /*8270*/  VIADD R14, R14, 0x1 ;  /* 0x000000010e0e7836 */ /* 0x000fe40000000000 */
[----:B------:R-:W0:Y:S03]  /*8280*/  SYNCS.PHASECHK.TRANS64.TRYWAIT P0, [R5+URZ], R2 ;  /* 0x00000002050075a7 */ /* 0x000e26000800017f */
[----:B------:R-:W-:-:S04]  /*8290*/  ISETP.NE.AND P1, PT, R14, 0x8, PT ;  /* 0x000000080e00780c */ /* 0x000fc80003f25270 */
[----:B------:R-:W-:Y:S02]  /*82a0*/  SEL R0, RZ, 0x1, P1 ;  /* 0x00000001ff007807 */ /* 0x000fe40000800000 */
[----:B------:R-:W-:Y:S02]  /*82b0*/  SEL R14, R14, RZ, P1 ;  /* 0x000000ff0e0e7207 */ /* 0x000fe40000800000 */
[----:B------:R-:W-:-:S03]  /*82c0*/  LOP3.LUT R15, R15, R0, RZ, 0x3c, !PT ;  /* 0x000000000f0f7212 */ /* 0x000fc600078e3cff */
[----:B------:R-:W-:Y:S01]  /*82d0*/  IMAD R7, R14, 0x8, R3 ;  /* 0x000000080e077824 */ /* 0x000fe200078e0203 */
[----:B------:R-:W-:Y:S01]  /*82e0*/  SHF.L.U32 R4, R15, 0x1f, RZ ;  /* 0x0000001f0f047819 */ /* 0x000fe200000006ff */
[----:B0-----:R-:W-:Y:S06]  /*82f0*/  @!P0 BRA `(.L_x_174) ;  /* 0x00000004005c8947 */ /* 0x001fec0003800000 */
.L_x_189:
[----:B------:R-:W1:Y:S01]  /*8300*/  SYNCS.PHASECHK.TRANS64.TRYWAIT P0, [R7+URZ], R4 ;  /* 0x00000004070075a7 */ /* 0x000e62000800017f */
[----:B------:R-:W-:-:S05]  /*8310*/  VIADD R0, R14, 0x1 ;  /* 0x000000010e007836 */ /* 0x000fca0000000000 */
[----:B------:R-:W-:-:S04]  /*8320*/  ISETP.NE.AND P1, PT, R0, 0x8, PT ;  /* 0x000000080000780c */ /* 0x000fc80003f25270 */
[----:B0-----:R-:W-:Y:S02]  /*8330*/  SEL R2, RZ, 0x1, P1 ;  /* 0x00000001ff027807 */ /* 0x001fe40000800000 */
[----:B------:R-:W-:Y:S02]  /*8340*/  SEL R0, R0, RZ, P1 ;  /* 0x000000ff00007207 */ /* 0x000fe40000800000 */
[----:B------:R-:W-:-:S03]  /*8350*/  LOP3.LUT R15, R15, R2, RZ, 0x3c, !PT ;  /* 0x000000020f0f7212 */ /* 0x000fc600078e3cff */
[----:B------:R-:W-:Y:S01]  /*8360*/  IMAD R6, R0, 0x8, R3 ;  /* 0x0000000800067824 */ /* 0x000fe200078e0203 */
[----:B------:R-:W-:Y:S01]  /*8370*/  SHF.L.U32 R5, R15, 0x1f, RZ ;  /* 0x0000001f0f057819 */ /* 0x000fe200000006ff */
[----:B-1----:R-:W-:Y:S06]  /*8380*/  @!P0 BRA `(.L_x_175) ;  /* 0x00000004004c8947 */ /* 0x002fec0003800000 */
.L_x_190:
[----:B------:R-:W1:Y:S01]  /*8390*/  SYNCS.PHASECHK.TRANS64.TRYWAIT P0, [R6+URZ], R5 ;  /* 0x00000005060075a7 */ /* 0x000e62000800017f */
[----:B------:R-:W-:-:S05]  /*83a0*/  VIADD R0, R0, 0x1 ;  /* 0x0000000100007836 */ /* 0x000fca0000000000 */
[----:B------:R-:W-:-:S04]  /*83b0*/  ISETP.NE.AND P1, PT, R0, 0x8, PT ;  /* 0x000000080000780c */ /* 0x000fc80003f25270 */
[----:B------:R-:W-:Y:S02]  /*83c0*/  SEL R2, RZ, 0x1, P1 ;  /* 0x00000001ff027807 */ /* 0x000fe40000800000 */
[----:B------:R-:W-:Y:S02]  /*83d0*/  SEL R0, R0, RZ, P1 ;  /* 0x000000ff00007207 */ /* 0x000fe40000800000 */
[----:B------:R-:W-:-:S03]  /*83e0*/  LOP3.LUT R15, R15, R2, RZ, 0x3c, !PT ;  /* 0x000000020f0f7212 */ /* 0x000fc600078e3cff */
[----:B0-----:R-:W-:Y:S01]  /*83f0*/  IMAD R7, R0, 0x8, R3 ;  /* 0x0000000800077824 */ /* 0x001fe200078e0203 */
[----:B------:R-:W-:Y:S01]  /*8400*/  SHF.L.U32 R4, R15, 0x1f, RZ ;  /* 0x0000001f0f047819 */ /* 0x000fe200000006ff */
[----:B-1----:R-:W-:Y:S06]  /*8410*/  @!P0 BRA `(.L_x_176) ;  /* 0x00000004003c8947 */ /* 0x002fec0003800000 */
.L_x_191:
        /* <DEDUP_REMOVED lines=9> */
.L_x_192:
        /* <DEDUP_REMOVED lines=9> */
.L_x_193:
        /* <DEDUP_REMOVED lines=9> */
.L_x_194:
[----:B------:R-:W1:Y:S01]  /*85d0*/  SYNCS.PHASECHK.TRANS64.TRYWAIT P0, [R6+URZ], R5 ;  /* 0x00000005060075a7 */ /* 0x000e62000800017f */
[----:B------:R-:W-:-:S05]  /*85e0*/  VIADD R0, R0, 0x1 ;  /* 0x0000000100007836 */ /* 0x000fca0000000000 */
[----:B------:R-:W-:-:S04]  /*85f0*/  ISETP.NE.AND P1, PT, R0, 0x8, PT ;  /* 0x000000080000780c */ /* 0x000fc80003f25270 */
[----:B------:R-:W-:Y:S02]  /*8600*/  SEL R2, RZ, 0x1, P1 ;  /* 0x00000001ff027807 */ /* 0x000fe40000800000 */
[----:B------:R-:W-:Y:S02]  /*8610*/  SEL R0, R0, RZ, P1 ;  /* 0x000000ff00007207 */ /* 0x000fe40000800000 */
[----:B------:R-:W-:Y:S01]  /*8620*/  LOP3.LUT R2, R15, R2, RZ, 0x3c, !PT ;  /* 0x000000020f027212 */ /* 0x000fe200078e3cff */
[----:B-1----:R-:W-:Y:S06]  /*8630*/  @!P0 BRA `(.L_x_180) ;  /* 0x0000000400048947 */ /* 0x002fec0003800000 */
.L_x_195:
[----:B------:R-:W-:Y:S01]  /*8640*/  IMAD R3, R0, 0x8, R3 ;  /* 0x0000000800037824 */ /* 0x000fe200078e0203 */
[----:B------:R-:W-:-:S07]  /*8650*/  SHF.L.U32 R0, R2, 0x1f, RZ ;  /* 0x0000001f02007819 */ /* 0x000fce00000006ff */
.L_x_181:
[----:B--2---:R2:W3:Y:S02]  /*8660*/  SYNCS.PHASECHK.TRANS64.TRYWAIT P0, [R3+URZ], R0 ;  /* 0x00000000030075a7 */ /* 0x0044e4000800017f */
[----:B---3--:R-:W-:Y:S05]  /*8670*/  @!P0 NANOSLEEP.SYNCS 0x989680 ;  /* 0x009896800000895d */ /* 0x008fea0003900000 */
[----:B------:R-:W3:Y:S02]  /*8680*/  @!P0 SYNCS.PHASECHK.TRANS64 P0, [R3+URZ], R0 ;  /* 0x00000000030085a7 */ /* 0x000ee4000800007f */
[----:B---3--:R-:W-:Y:S05]  /*8690*/  @!P0 BRA `(.L_x_181) ;  /* 0xfffffffc00f08947 */ /* 0x008fea000383ffff */
.L_x_172:
[----:B------:R-:W-:Y:S05]  /*86a0*/  BSYNC B0 ;  /* 0x0000000000007941 */ /* 0x000fea0003800000 */
.L_x_171:
[----:B------:R-:W-:Y:S05]  /*86b0*/  EXIT ;  /* 0x000000000000794d */ /* 0x000fea0003800000 */
.L_x_22:
[----:B-1----:R-:W-:-:S04]  /*86c0*/  IMAD.U32 R20, RZ, RZ, UR8 ;  /* 0x00000008ff147e24 */ /* 0x002fc8000f8e00ff */
[----:B------:R1:W4:Y:S03]  /*86d0*/  SYNCS.PHASECHK.TRANS64.TRYWAIT P0, [R20+URZ], R19 ;  /* 0x00000013140075a7 */ /* 0x000326000800017f */
[----:B----4-:R-:W-:Y:S05]  /*86e0*/  @!P0 NANOSLEEP.SYNCS 0x989680 ;  /* 0x009896800000895d */ /* 0x010fea0003900000 */
[----:B------:R-:W4:Y:S02]  /*86f0*/  @!P0 SYNCS.PHASECHK.TRANS64 P0, [R20+URZ], R19 ;  /* 0x00000013140085a7 */ /* 0x000f24000800007f */
[----:B----4-:R-:W-:Y:S05]  /*8700*/  @!P0 BRA `(.L_x_22) ;  /* 0xfffffffc00ec8947 */ /* 0x010fea000383ffff */
[----:B------:R-:W-:Y:S05]  /*8710*/  BRA `(.L_x_21) ;  /* 0xffffff90001c7947 */ /* 0x000fea000383ffff */
.L_x_159:
[----:B------:R-:W-:Y:S01]  /*8720*/  BSSY B1, `(.L_x_182) ;  /* 0x0000006000017945 */ /* 0x000fe20003800000 */
[----:B------:R-:W-:-:S07]  /*8730*/  IMAD.MOV.U32 R8, RZ, RZ, -0x1 ;  /* 0xffffffffff087424 */ /* 0x000fce00078e00ff */
[----:B------:R-:W-:Y:S05]  /*8740*/  WARPSYNC.COLLECTIVE R8, `(.L_x_183) ;  /* 0x00000000080c7348 */ /* 0x000fea0003c00000 */
[----:B------:R-:W-:Y:S02]  /*8750*/  ELECT P0, UR62, PT ;  /* 0x00000000003e782f */ /* 0x000fe40003800000 */
[----:B------:R-:W-:Y:S01]  /*8760*/  MOV R8, UR62 ;  /* 0x0000003e00087c02 */ /* 0x000fe20008000f00 */
[----:B------:R-:W-:Y:S10]  /*8770*/  ENDCOLLECTIVE ;  /* 0x000000000000791b */ /* 0x000ff40003800000 */
.L_x_183:
[----:B------:R-:W-:Y:S05]  /*8780*/  BSYNC B1 ;  /* 0x0000000000017941 */ /* 0x000fea0003800000 */
.L_x_182:
[----:B------:R-:W-:Y:S05]  /*8790*/  BRA `(.L_x_184) ;  /* 0xffffffec008c7947 */ /* 0x000fea000383ffff */
.L_x_162:
[----:B0-----:R0:W1:Y:S02]  /*87a0*/  SYNCS.PHASECHK.TRANS64.TRYWAIT P0, [R21+URZ+0x40], R8 ;  /* 0x00004008150075a7 */ /* 0x001064000800017f */
[----:B-1----:R-:W-:Y:S05]  /*87b0*/  @!P0 NANOSLEEP.SYNCS 0x989680 ;  /* 0x009896800000895d */ /* 0x002fea0003900000 */
[----:B------:R-:W1:Y:S02]  /*87c0*/  @!P0 SYNCS.PHASECHK.TRANS64 P0, [R21+URZ+0x40], R8 ;  /* 0x00004008150085a7 */ /* 0x000e64000800007f */
[----:B-1----:R-:W-:Y:S05]  /*87d0*/  @!P0 BRA `(.L_x_162) ;  /* 0xfffffffc00f08947 */ /* 0x002fea000383ffff */
[----:B------:R-:W-:Y:S05]  /*87e0*/  BRA `(.L_x_185) ;  /* 0xffffffec00cc7947 */ /* 0x000fea000383ffff */
.L_x_170:
[----:B------:R-:W-:Y:S01]  /*87f0*/  BSSY B0, `(.L_x_186) ;  /* 0x0000006000007945 */ /* 0x000fe20003800000 */
[----:B------:R-:W-:-:S07]  /*8800*/  IMAD.MOV.U32 R8, RZ, RZ, -0x1 ;  /* 0xffffffffff087424 */ /* 0x000fce00078e00ff */
[----:B------:R-:W-:Y:S05]  /*8810*/  WARPSYNC.COLLECTIVE R8, `(.L_x_187) ;  /* 0x00000000080c7348 */ /* 0x000fea0003c00000 */
[----:B------:R-:W-:Y:S02]  /*8820*/  ELECT P0, UR62, PT ;  /* 0x00000000003e782f */ /* 0x000fe40003800000 */
[----:B------:R-:W-:Y:S01]  /*8830*/  MOV R8, UR62 ;  /* 0x0000003e00087c02 */ /* 0x000fe20008000f00 */
[----:B------:R-:W-:Y:S10]  /*8840*/  ENDCOLLECTIVE ;  /* 0x000000000000791b */ /* 0x000ff40003800000 */
.L_x_187:
[----:B------:R-:W-:Y:S05]  /*8850*/  BSYNC B0 ;  /* 0x0000000000007941 */ /* 0x000fea0003800000 */
.L_x_186:
[----:B------:R-:W-:Y:S05]  /*8860*/  BRA `(.L_x_188) ;  /* 0xfffffff800507947 */ /* 0x000fea000383ffff */
.L_x_174:
[----:B0-----:R0:W1:Y:S02]  /*8870*/  SYNCS.PHASECHK.TRANS64.TRYWAIT P0, [R5+URZ], R2 ;  /* 0x00000002050075a7 */ /* 0x001064000800017f */
[----:B-1----:R-:W-:Y:S05]  /*8880*/  @!P0 NANOSLEEP.SYNCS 0x989680 ;  /* 0x009896800000895d */ /* 0x002fea0003900000 */
[----:B------:R-:W1:Y:S02]  /*8890*/  @!P0 SYNCS.PHASECHK.TRANS64 P0, [R5+URZ], R2 ;  /* 0x00000002050085a7 */ /* 0x000e64000800007f */
[----:B-1----:R-:W-:Y:S05]  /*88a0*/  @!P0 BRA `(.L_x_174) ;  /* 0xfffffffc00f08947 */ /* 0x002fea000383ffff */
[----:B------:R-:W-:Y:S05]  /*88b0*/  BRA `(.L_x_189) ;  /* 0xfffffff800907947 */ /* 0x000fea000383ffff */
.L_x_175:
[----:B0-----:R0:W1:Y:S02]  /*88c0*/  SYNCS.PHASECHK.TRANS64.TRYWAIT P0, [R7+URZ], R4 ;  /* 0x00000004070075a7 */ /* 0x001064000800017f */
[----:B-1----:R-:W-:Y:S05]  /*88d0*/  @!P0 NANOSLEEP.SYNCS 0x989680 ;  /* 0x009896800000895d */ /* 0x002fea0003900000 */
[----:B------:R-:W1:Y:S02]  /*88e0*/  @!P0 SYNCS.PHASECHK.TRANS64 P0, [R7+URZ], R4 ;  /* 0x00000004070085a7 */ /* 0x000e64000800007f */
[----:B-1----:R-:W-:Y:S05]  /*88f0*/  @!P0 BRA `(.L_x_175) ;  /* 0xfffffffc00f08947 */ /* 0x002fea000383ffff */
[----:B------:R-:W-:Y:S05]  /*8900*/  BRA `(.L_x_190) ;  /* 0xfffffff800a07947 */ /* 0x000fea000383ffff */
.L_x_176:
[----:B0-----:R0:W1:Y:S02]  /*8910*/  SYNCS.PHASECHK.TRANS64.TRYWAIT P0, [R6+URZ], R5 ;  /* 0x00000005060075a7 */ /* 0x001064000800017f */
[----:B-1----:R-:W-:Y:S05]  /*8920*/  @!P0 NANOSLEEP.SYNCS 0x989680 ;  /* 0x009896800000895d */ /* 0x002fea0003900000 */
[----:B------:R-:W1:Y:S02]  /*8930*/  @!P0 SYNCS.PHASECHK.TRANS64 P0, [R6+URZ], R5 ;  /* 0x00000005060085a7 */ /* 0x000e64000800007f */
[----:B-1----:R-:W-:Y:S05]  /*8940*/  @!P0 BRA `(.L_x_176) ;  /* 0xfffffffc00f08947 */ /* 0x002fea000383ffff */
[----:B------:R-:W-:Y:S05]  /*8950*/  BRA `(.L_x_191) ;  /* 0xfffffff800b07947 */ /* 0x000fea000383ffff */
.L_x_177:
[----:B0-----:R0:W1:Y:S02]  /*8960*/  SYNCS.PHASECHK.TRANS64.TRYWAIT P0, [R7+URZ], R4 ;  /* 0x00000004070075a7 */ /* 0x001064000800017f */
[----:B-1----:R-:W-:Y:S05]  /*8970*/  @!P0 NANOSLEEP.SYNCS 0x989680 ;  /* 0x009896800000895d */ /* 0x002fea0003900000 */
[----:B------:R-:W1:Y:S02]  /*8980*/  @!P0 SYNCS.PHASECHK.TRANS64 P0, [R7+URZ], R4 ;  /* 0x00000004070085a7 */ /* 0x000e64000800007f */
[----:B-1----:R-:W-:Y:S05]  /*8990*/  @!P0 BRA `(.L_x_177) ;  /* 0xfffffffc00f08947 */ /* 0x002fea000383ffff */
[----:B------:R-:W-:Y:S05]  /*89a0*/  BRA `(.L_x_192) ;  /* 0xfffffff800c07947 */ /* 0x000fea000383ffff */
.L_x_178:
[----:B0-----:R0:W1:Y:S02]  /*89b0*/  SYNCS.PHASECHK.TRANS64.TRYWAIT P0, [R6+URZ], R5 ;  /* 0x00000005060075a7 */ /* 0x001064000800017f */
[----:B-1----:R-:W-:Y:S05]  /*89c0*/  @!P0 NANOSLEEP.SYNCS 0x989680 ;  /* 0x009896800000895d */ /* 0x002fea0003900000 */
[----:B------:R-:W1:Y:S02]  /*89d0*/  @!P0 SYNCS.PHASECHK.TRANS64 P0, [R6+URZ], R5 ;  /* 0x00000005060085a7 */ /* 0x000e64000800007f */
[----:B-1----:R-:W-:Y:S05]  /*89e0*/  @!P0 BRA `(.L_x_178) ;  /* 0xfffffffc00f08947 */ /* 0x002fea000383ffff */
[----:B------:R-:W-:Y:S05]  /*89f0*/  BRA `(.L_x_193) ;  /* 0xfffffff800d07947 */ /* 0x000fea000383ffff */
.L_x_179:
[----:B0-----:R0:W1:Y:S02]  /*8a00*/  SYNCS.PHASECHK.TRANS64.TRYWAIT P0, [R7+URZ], R4 ;  /* 0x00000004070075a7 */ /* 0x001064000800017f */
[----:B-1----:R-:W-:Y:S05]  /*8a10*/  @!P0 NANOSLEEP.SYNCS 0x989680 ;  /* 0x009896800000895d */ /* 0x002fea0003900000 */
[----:B------:R-:W1:Y:S02]  /*8a20*/  @!P0 SYNCS.PHASECHK.TRANS64 P0, [R7+URZ], R4 ;  /* 0x00000004070085a7 */ /* 0x000e64000800007f */
[----:B-1----:R-:W-:Y:S05]  /*8a30*/  @!P0 BRA `(.L_x_179) ;  /* 0xfffffffc00f08947 */ /* 0x002fea000383ffff */
[----:B------:R-:W-:Y:S05]  /*8a40*/  BRA `(.L_x_194) ;  /* 0xfffffff800e07947 */ /* 0x000fea000383ffff */
.L_x_180:
[----:B-1----:R1:W2:Y:S02]  /*8a50*/  SYNCS.PHASECHK.TRANS64.TRYWAIT P0, [R6+URZ], R5 ;  /* 0x00000005060075a7 */ /* 0x0022a4000800017f */
[----:B--2---:R-:W-:Y:S05]  /*8a60*/  @!P0 NANOSLEEP.SYNCS 0x989680 ;  /* 0x009896800000895d */ /* 0x004fea0003900000 */
[----:B------:R-:W2:Y:S02]  /*8a70*/  @!P0 SYNCS.PHASECHK.TRANS64 P0, [R6+URZ], R5 ;  /* 0x00000005060085a7 */ /* 0x000ea4000800007f */
[----:B--2---:R-:W-:Y:S05]  /*8a80*/  @!P0 BRA `(.L_x_180) ;  /* 0xfffffffc00f08947 */ /* 0x004fea000383ffff */
[----:B------:R-:W-:Y:S05]  /*8a90*/  BRA `(.L_x_195) ;  /* 0xfffffff800e87947 */ /* 0x000fea000383ffff */
.L_x_196:
[----:B------:R-:W-:-:S00]  /*8aa0*/  BRA `(.L_x_196) ;  /* 0xfffffffc00fc7947 */ /* 0x000fc0000383ffff */
[----:B------:R-:W-:-:S00]  /*8ab0*/  NOP ;  /* 0x0000000000007918 */ /* 0x000fc00000000000 */
        /* <DEDUP_REMOVED lines=12> */
.L_x_197:


//--------------------- .nv.shared._ZN7cutlass13device_kernelINS_4gemm6kernel13GemmUniversalIN4cute5tupleIJiiiiEEENS1_10collective13CollectiveMmaINS1_40MainloopSm90TmaGmmaWarpSpecializedSparseILi8ENS5_IJNS4_1CILi2EEENSA_ILi1EEESC_EEENS1_35KernelTmaWarpSpecializedCooperativeEEENS5_IJNSA_ILi128EEESG_SG_EEEaNS5_IJNS4_6LayoutINS5_IJiNS5_IJSB_iEEEiEEENS5_IJlNS5_IJSC_SB_EEElEEEEENSI_INS5_IJNS5_IJNSA_ILi64EEEiEEENS5_IJSG_iEEEiEEENS5_IJNS5_IJSG_NSA_ILi8192EEEEEENS5_IJSC_lEEElEEEEEEEEaNS5_IJlSC_lEEENS4_8TiledMMAINS4_8MMA_AtomIJNS4_4SM904GMMA6SPARSE28GMMA_64x128x64_S32S8S8_SS_TNILNS12_9SparseSelE0EEEEEENSI_ISD_NS5_IJSC_NSA_ILi0EEES18_EEEEENS5_IJNS4_10UnderscoreES1B_S1B_EEEEENS4_13SM90_TMA_LOADENS4_14ComposedLayoutINS4_7SwizzleILi2ELi4ELi3EEENS4_25smem_sparse_ptr_flag_bitsILi2ELi8EEENSI_INS5_IJNS5_IJSC_NSA_ILi8EEEEEENS5_IJSB_SO_EEEEEENS5_IJNS5_IJS18_SG_EEESL_EEEEEEEvNS4_8identityENS4_23SM90_TMA_LOAD_MULTICASTENS1F_INS1G_ILi3ELi4ELi3EEENS4_18smem_ptr_flag_bitsILi8EEENSI_INS5_IJS1K_SG_EEENS5_IJSG_SC_EEEEEEEvS1S_EENS_8epilogue10collective6detail29Sm90TmaWarpSpecializedAdapterINS23_15DefaultEpilogueIiNS5_IJSC_llEEES27_NS22_6thread17LinearCombinationIiLi1EiiLNS28_9ScaleType4KindE0ELNS_15FloatRoundStyleE2EiEENS1_15EpilogueDefaultEEEEEvvEEEEvNT_6ParamsE --------------------------
	.section	.nv.shared._ZN7cutlass13device_kernelINS_4gemm6kernel13GemmUniversalIN4cute5tupleIJiiiiEEENS1_10collective13CollectiveMmaINS1_40MainloopSm90TmaGmmaWarpSpecializedSparseILi8ENS5_IJNS4_1CILi2EEENSA_ILi1EEESC_EEENS1_35KernelTmaWarpSpecializedCooperativeEEENS5_IJNSA_ILi128EEESG_SG_EEEaNS5_IJNS4_6LayoutINS5_IJiNS5_IJSB_iEEEiEEENS5_IJlNS5_IJSC_SB_EEElEEEEENSI_INS5_IJNS5_IJNSA_ILi64EEEiEEENS5_IJSG_iEEEiEEENS5_IJNS5_IJSG_NSA_ILi8192EEEEEENS5_IJSC_lEEElEEEEEEEEaNS5_IJlSC_lEEENS4_8TiledMMAINS4_8MMA_AtomIJNS4_4SM904GMMA6SPARSE28GMMA_64x128x64_S32S8S8_SS_TNILNS12_9SparseSelE0EEEEEENSI_ISD_NS5_IJSC_NSA_ILi0EEES18_EEEEENS5_IJNS4_10UnderscoreES1B_S1B_EEEEENS4_13SM90_TMA_LOADENS4_14ComposedLayoutINS4_7SwizzleILi2ELi4ELi3EEENS4_25smem_sparse_ptr_flag_bitsILi2ELi8EEENSI_INS5_IJNS5_IJSC_NSA_ILi8EEEEEENS5_IJSB_SO_EEEEEENS5_IJNS5_IJS18_SG_EEESL_EEEEEEEvNS4_8identityENS4_23SM90_TMA_LOAD_MULTICASTENS1F_INS1G_ILi3ELi4ELi3EEENS4_18smem_ptr_flag_bitsILi8EEENSI_INS5_IJS1K_SG_EEENS5_IJSG_SC_EEEEEEEvS1S_EENS_8epilogue10collective6detail29Sm90TmaWarpSpecializedAdapterINS23_15DefaultEpilogueIiNS5_IJSC_llEEES27_NS22_6thread17LinearCombinationIiLi1EiiLNS28_9ScaleType4KindE0ELNS_15FloatRoundStyleE2EiEENS1_15EpilogueDefaultEEEEEvvEEEEvNT_6ParamsE,"aw",@nobits
	.sectionflags	@""
	.align	16
	.zero		1024


//--------------------- .nv.shared.reserved.0     --------------------------
	.section	.nv.shared.reserved.0,"aw",@nobits
	.weak		__nv_reservedSMEM_offset_0_alias
	.size		__nv_reservedSMEM_offset_0_alias, 0, 0
	.other		__nv_reservedSMEM_offset_0_alias,@"STO_CUDA_RESERVED_SHARED STV_DEFAULT"
__nv_reservedSMEM_offset_0_alias:
	.zero		0


//--------------------- .nv.global                --------------------------
	.section	.nv.global,"aw",@nobits
.nv.global:
	.type		_ZN39_INTERNAL_4bc28f5a_4_k_cu_ae19c792_37224cute1_E,@object
	.size		_ZN39_INTERNAL_4bc28f5a_4_k_cu_ae19c792_37224cute1_E,(_ZN39_INTERNAL_4bc28f5a_4_k_cu_ae19c792_37224cuda3std3__45__cpo6cbeginE - _ZN39_INTERNAL_4bc28f5a_4_k_cu_ae19c792_37224cute1_E)
_ZN39_INTERNAL_4bc28f5a_4_k_cu_ae19c792_37224cute1_E:
	.zero		1
	.type		_ZN39_INTERNAL_4bc28f5a_4_k_cu_ae19c792_37224cuda3std3__45__cpo6cbeginE,@object
	.size		_ZN39_INTERNAL_4bc28f5a_4_k_cu_ae19c792_37224cuda3std3__45__cpo6cbeginE,(_ZN39_INTERNAL_4bc28f5a_4_k_cu_ae19c792_37224cuda3std3__48in_placeE - _ZN39_INTERNAL_4bc28f5a_4_k_cu_ae19c792_37224cuda3std3__45__cpo6cbeginE)
_ZN39_INTERNAL_4bc28f5a_4_k_cu_ae19c792_37224cuda3std3__45__cpo6cbeginE:
	.zero		1
	.type		_ZN39_INTERNAL_4bc28f5a_4_k_cu_ae19c792_37224cuda3std3__48in_placeE,@object
	.size		_ZN39_INTERNAL_4bc28f5a_4_k_cu_ae19c792_37224cuda3std3__48in_placeE,(_ZN39_INTERNAL_4bc28f5a_4_k_cu_ae19c792_37224cuda3std6ranges3__45__cpo9iter_moveE - _ZN39_INTERNAL_4bc28f5a_4_k_cu_ae19c792_37224cuda3std3__48in_placeE)
_ZN39_INTERNAL_4bc28f5a_4_k_cu_ae19c792_37224cuda3std3__48in_placeE:
	.zero		1
	.type		_ZN39_INTERNAL_4bc28f5a_4_k_cu_ae19c792_37224cuda3std6ranges3__45__cpo9iter_moveE,@object
	.size		_ZN39_INTERNAL_4bc28f5a_4_k_cu_ae19c792_37224cuda3std6ranges3__45__cpo9iter_moveE,(_ZN39_INTERNAL_4bc28f5a_4_k_cu_ae19c792_37224cuda3std3__45__cpo5beginE - _ZN39_INTERNAL_4bc28f5a_4_k_cu_ae19c792_37224cuda3std6ranges3__45__cpo9iter_moveE)
_ZN39_INTERNAL_4bc28f5a_4_k_cu_ae19c792_37224cuda3std6ranges3__45__cpo9iter_moveE:
	.zero		1
	.type		_ZN39_INTERNAL_4bc28f5a_4_k_cu_ae19c792_37224cuda3std3__45__cpo5beginE,@object
	.size		_ZN39_INTERNAL_4bc28f5a_4_k_cu_ae19c792_37224cuda3std3__45__cpo5beginE,(_ZN39_INTERNAL_4bc28f5a_4_k_cu_ae19c792_37224cuda3std3__441_GLOBAL__N__4bc28f5a_4_k_cu_ae19c792_37226ignoreE - _ZN39_INTERNAL_4bc28f5a_4_k_cu_ae19c792_37224cuda3std3__45__cpo5beginE)
_ZN39_INTERNAL_4bc28f5a_4_k_cu_ae19c792_37224cuda3std3__45__cpo5beginE:
	.zero		1
	.type		_ZN39_INTERNAL_4bc28f5a_4_k_cu_ae19c792_37224cuda3std3__441_GLOBAL__N__4bc28f5a_4_k_cu_ae19c792_37226ignoreE,@object
	.size		_ZN39_INTERNAL_4bc28f5a_4_k_cu_ae19c792_37224cuda3std3__441_GLOBAL__N__4bc28f5a_4_k_cu_ae19c792_37226ignoreE,(_ZN39_INTERNAL_4bc28f5a_4_k_cu_ae19c792_37224cute7productE - _ZN39_INTERNAL_4bc28f5a_4_k_cu_ae19c792_37224cuda3std3__441_GLOBAL__N__4bc28f5a_4_k_cu_ae19c792_37226ignoreE)
_ZN39_INTERNAL_4bc28f5a_4_k_cu_ae19c792_37224cuda3std3__441_GLOBAL__N__4bc28f5a_4_k_cu_ae19c792_37226ignoreE:
	.zero		1
	.type		_ZN39_INTERNAL_4bc28f5a_4_k_cu_ae19c792_37224cute7productE,@object
	.size		_ZN39_INTERNAL_4bc28f5a_4_k_cu_ae19c792_37224cute7productE,(_ZN39_INTERNAL_4bc28f5a_4_k_cu_ae19c792_37224cuda3std3__45__cpo3endE - _ZN39_INTERNAL_4bc28f5a_4_k_cu_ae19c792_37224cute7productE)
_ZN39_INTERNAL_4bc28f5a_4_k_cu_ae19c792_37224cute7productE:
	.zero		1
	.type		_ZN39_INTERNAL_4bc28f5a_4_k_cu_ae19c792_37224cuda3std3__45__cpo3endE,@object
	.size		_ZN39_INTERNAL_4bc28f5a_4_k_cu_ae19c792_37224cuda3std3__45__cpo3endE,(_ZN39_INTERNAL_4bc28f5a_4_k_cu_ae19c792_37224cuda3std3__419piecewise_constructE - _ZN39_INTERNAL_4bc28f5a_4_k_cu_ae19c792_37224cuda3std3__45__cpo3endE)
_ZN39_INTERNAL_4bc28f5a_4_k_cu_ae19c792_37224cuda3std3__45__cpo3endE:
	.zero		1
	.type		_ZN39_INTERNAL_4bc28f5a_4_k_cu_ae19c792_37224cuda3std3__419piecewise_constructE,@object
	.size		_ZN39_INTERNAL_4bc28f5a_4_k_cu_ae19c792_37224cuda3std3__419piecewise_constructE,(_ZN39_INTERNAL_4bc28f5a_4_k_cu_ae19c792_37224cuda3std3__45__cpo4cendE - _ZN39_INTERNAL_4bc28f5a_4_k_cu_ae19c792_37224cuda3std3__419piecewise_constructE)
_ZN39_INTERNAL_4bc28f5a_4_k_cu_ae19c792_37224cuda3std3__419piecewise_constructE:
	.zero		1
	.type		_ZN39_INTERNAL_4bc28f5a_4_k_cu_ae19c792_37224cuda3std3__45__cpo4cendE,@object
	.size		_ZN39_INTERNAL_4bc28f5a_4_k_cu_ae19c792_37224cuda3std3__45__cpo4cendE,(_ZN39_INTERNAL_4bc28f5a_4_k_cu_ae19c792_37224cuda3std6ranges3__45__cpo4swapE - _ZN39_INTERNAL_4bc28f5a_4_k_cu_ae19c792_37224cuda3std3__45__cpo4cendE)
_ZN39_INTERNAL_4bc28f5a_4_k_cu_ae19c792_37224cuda3std3__45__cpo4cendE:
	.zero		1
	.type		_ZN39_INTERNAL_4bc28f5a_4_k_cu_ae19c792_37224cuda3std6ranges3__45__cpo4swapE,@object
	.size		_ZN39_INTERNAL_4bc28f5a_4_k_cu_ae19c792_37224cuda3std6ranges3__45__cpo4swapE,(.L_7 - _ZN39_INTERNAL_4bc28f5a_4_k_cu_ae19c792_37224cuda3std6ranges3__45__cpo4swapE)
_ZN39_INTERNAL_4bc28f5a_4_k_cu_ae19c792_37224cuda3std6ranges3__45__cpo4swapE:
	.zero		1
.L_7:


//--------------------- .nv.constant0._ZN7cutlass13device_kernelINS_4gemm6kernel13GemmUniversalIN4cute5tupleIJiiiiEEENS1_10collective13CollectiveMmaINS1_40MainloopSm90TmaGmmaWarpSpecializedSparseILi8ENS5_IJNS4_1CILi2EEENSA_ILi1EEESC_EEENS1_35KernelTmaWarpSpecializedCooperativeEEENS5_IJNSA_ILi128EEESG_SG_EEEaNS5_IJNS4_6LayoutINS5_IJiNS5_IJSB_iEEEiEEENS5_IJlNS5_IJSC_SB_EEElEEEEENSI_INS5_IJNS5_IJNSA_ILi64EEEiEEENS5_IJSG_iEEEiEEENS5_IJNS5_IJSG_NSA_ILi8192EEEEEENS5_IJSC_lEEElEEEEEEEEaNS5_IJlSC_lEEENS4_8TiledMMAINS4_8MMA_AtomIJNS4_4SM904GMMA6SPARSE28GMMA_64x128x64_S32S8S8_SS_TNILNS12_9SparseSelE0EEEEEENSI_ISD_NS5_IJSC_NSA_ILi0EEES18_EEEEENS5_IJNS4_10UnderscoreES1B_S1B_EEEEENS4_13SM90_TMA_LOADENS4_14ComposedLayoutINS4_7SwizzleILi2ELi4ELi3EEENS4_25smem_sparse_ptr_flag_bitsILi2ELi8EEENSI_INS5_IJNS5_IJSC_NSA_ILi8EEEEEENS5_IJSB_SO_EEEEEENS5_IJNS5_IJS18_SG_EEESL_EEEEEEEvNS4_8identityENS4_23SM90_TMA_LOAD_MULTICASTENS1F_INS1G_ILi3ELi4ELi3EEENS4_18smem_ptr_flag_bitsILi8EEENSI_INS5_IJS1K_SG_EEENS5_IJSG_SC_EEEEEEEvS1S_EENS_8epilogue10collective6detail29Sm90TmaWarpSpecializedAdapterINS23_15DefaultEpilogueIiNS5_IJSC_llEEES27_NS22_6thread17LinearCombinationIiLi1EiiLNS28_9ScaleType4KindE0ELNS_15FloatRoundStyleE2EiEENS1_15EpilogueDefaultEEEEEvvEEEEvNT_6ParamsE --------------------------
	.section	.nv.constant0._ZN7cutlass13device_kernelINS_4gemm6kernel13GemmUniversalIN4cute5tupleIJiiiiEEENS1_10collective13CollectiveMmaINS1_40MainloopSm90TmaGmmaWarpSpecializedSparseILi8ENS5_IJNS4_1CILi2EEENSA_ILi1EEESC_EEENS1_35KernelTmaWarpSpecializedCooperativeEEENS5_IJNSA_ILi128EEESG_SG_EEEaNS5_IJNS4_6LayoutINS5_IJiNS5_IJSB_iEEEiEEENS5_IJlNS5_IJSC_SB_EEElEEEEENSI_INS5_IJNS5_IJNSA_ILi64EEEiEEENS5_IJSG_iEEEiEEENS5_IJNS5_IJSG_NSA_ILi8192EEEEEENS5_IJSC_lEEElEEEEEEEEaNS5_IJlSC_lEEENS4_8TiledMMAINS4_8MMA_AtomIJNS4_4SM904GMMA6SPARSE28GMMA_64x128x64_S32S8S8_SS_TNILNS12_9SparseSelE0EEEEEENSI_ISD_NS5_IJSC_NSA_ILi0EEES18_EEEEENS5_IJNS4_10UnderscoreES1B_S1B_EEEEENS4_13SM90_TMA_LOADENS4_14ComposedLayoutINS4_7SwizzleILi2ELi4ELi3EEENS4_25smem_sparse_ptr_flag_bitsILi2ELi8EEENSI_INS5_IJNS5_IJSC_NSA_ILi8EEEEEENS5_IJSB_SO_EEEEEENS5_IJNS5_IJS18_SG_EEESL_EEEEEEEvNS4_8identityENS4_23SM90_TMA_LOAD_MULTICASTENS1F_INS1G_ILi3ELi4ELi3EEENS4_18smem_ptr_flag_bitsILi8EEENSI_INS5_IJS1K_SG_EEENS5_IJSG_SC_EEEEEEEvS1S_EENS_8epilogue10collective6detail29Sm90TmaWarpSpecializedAdapterINS23_15DefaultEpilogueIiNS5_IJSC_llEEES27_NS22_6thread17LinearCombinationIiLi1EiiLNS28_9ScaleType4KindE0ELNS_15FloatRoundStyleE2EiEENS1_15EpilogueDefaultEEEEEvvEEEEvNT_6ParamsE,"a",@progbits
	.sectionflags	@""
	.align	4
.nv.constant0._ZN7cutlass13device_kernelINS_4gemm6kernel13GemmUniversalIN4cute5tupleIJiiiiEEENS1_10collective13CollectiveMmaINS1_40MainloopSm90TmaGmmaWarpSpecializedSparseILi8ENS5_IJNS4_1CILi2EEENSA_ILi1EEESC_EEENS1_35KernelTmaWarpSpecializedCooperativeEEENS5_IJNSA_ILi128EEESG_SG_EEEaNS5_IJNS4_6LayoutINS5_IJiNS5_IJSB_iEEEiEEENS5_IJlNS5_IJSC_SB_EEElEEEEENSI_INS5_IJNS5_IJNSA_ILi64EEEiEEENS5_IJSG_iEEEiEEENS5_IJNS5_IJSG_NSA_ILi8192EEEEEENS5_IJSC_lEEElEEEEEEEEaNS5_IJlSC_lEEENS4_8TiledMMAINS4_8MMA_AtomIJNS4_4SM904GMMA6SPARSE28GMMA_64x128x64_S32S8S8_SS_TNILNS12_9SparseSelE0EEEEEENSI_ISD_NS5_IJSC_NSA_ILi0EEES18_EEEEENS5_IJNS4_10UnderscoreES1B_S1B_EEEEENS4_13SM90_TMA_LOADENS4_14ComposedLayoutINS4_7SwizzleILi2ELi4ELi3EEENS4_25smem_sparse_ptr_flag_bitsILi2ELi8EEENSI_INS5_IJNS5_IJSC_NSA_ILi8EEEEEENS5_IJSB_SO_EEEEEENS5_IJNS5_IJS18_SG_EEESL_EEEEEEEvNS4_8identityENS4_23SM90_TMA_LOAD_MULTICASTENS1F_INS1G_ILi3ELi4ELi3EEENS4_18smem_ptr_flag_bitsILi8EEENSI_INS5_IJS1K_SG_EEENS5_IJSG_SC_EEEEEEEvS1S_EENS_8epilogue10collective6detail29Sm90TmaWarpSpecializedAdapterINS23_15DefaultEpilogueIiNS5_IJSC_llEEES27_NS22_6thread17LinearCombinationIiLi1EiiLNS28_9ScaleType4KindE0ELNS_15FloatRoundStyleE2EiEENS1_15EpilogueDefaultEEEEEvvEEEEvNT_6ParamsE:
	.zero		1920


//--------------------- SYMBOLS --------------------------

	.type		.nv.reservedSmem.offset0,@object
	.size		.nv.reservedSmem.offset0,0x4
